//
// Generated by NVIDIA NVVM Compiler
//
// Compiler Build ID: CL-36424714
// Cuda compilation tools, release 13.0, V13.0.88
// Based on NVVM 20.0.0
//

.version 9.0
.target sm_100
.address_size 64

	// .globl	_Z14cudarandomwalkP7PolymerP17curandStateXORWOWm
.global .align 4 .b8 precalc_xorwow_matrix[102400];
.global .align 4 .b8 precalc_xorwow_offset_matrix[102400];
.global .align 4 .b8 mrg32k3aM1[2304];
.global .align 4 .b8 mrg32k3aM2[2304];
.global .align 4 .b8 mrg32k3aM1SubSeq[2016];
.global .align 4 .b8 mrg32k3aM2SubSeq[2016];
.global .align 4 .b8 mrg32k3aM1Seq[2304];
.global .align 4 .b8 mrg32k3aM2Seq[2304];
.const .align 8 .b8 __cr_lgamma_table[72];
.global .align 1 .b8 _ZN34_INTERNAL_d6a7c452_4_k_cu_6e9334b34cuda3std3__45__cpo5beginE[1];
.global .align 1 .b8 _ZN34_INTERNAL_d6a7c452_4_k_cu_6e9334b34cuda3std3__45__cpo3endE[1];
.global .align 1 .b8 _ZN34_INTERNAL_d6a7c452_4_k_cu_6e9334b34cuda3std3__45__cpo6cbeginE[1];
.global .align 1 .b8 _ZN34_INTERNAL_d6a7c452_4_k_cu_6e9334b34cuda3std3__45__cpo4cendE[1];
.global .align 1 .b8 _ZN34_INTERNAL_d6a7c452_4_k_cu_6e9334b34cuda3std3__45__cpo6rbeginE[1];
.global .align 1 .b8 _ZN34_INTERNAL_d6a7c452_4_k_cu_6e9334b34cuda3std3__45__cpo4rendE[1];
.global .align 1 .b8 _ZN34_INTERNAL_d6a7c452_4_k_cu_6e9334b34cuda3std3__45__cpo7crbeginE[1];
.global .align 1 .b8 _ZN34_INTERNAL_d6a7c452_4_k_cu_6e9334b34cuda3std3__45__cpo5crendE[1];
.global .align 1 .b8 _ZN34_INTERNAL_d6a7c452_4_k_cu_6e9334b34cuda3std3__436_GLOBAL__N__d6a7c452_4_k_cu_6e9334b36ignoreE[1];
.global .align 1 .b8 _ZN34_INTERNAL_d6a7c452_4_k_cu_6e9334b34cuda3std3__419piecewise_constructE[1];
.global .align 1 .b8 _ZN34_INTERNAL_d6a7c452_4_k_cu_6e9334b34cuda3std3__48in_placeE[1];
.global .align 1 .b8 _ZN34_INTERNAL_d6a7c452_4_k_cu_6e9334b34cuda3std3__420unreachable_sentinelE[1];
.global .align 1 .b8 _ZN34_INTERNAL_d6a7c452_4_k_cu_6e9334b34cuda3std3__47nulloptE[1];
.global .align 1 .b8 _ZN34_INTERNAL_d6a7c452_4_k_cu_6e9334b34cuda3std3__48unexpectE[1];
.global .align 1 .b8 _ZN34_INTERNAL_d6a7c452_4_k_cu_6e9334b34cuda3std6ranges3__45__cpo4swapE[1];
.global .align 1 .b8 _ZN34_INTERNAL_d6a7c452_4_k_cu_6e9334b34cuda3std6ranges3__45__cpo9iter_moveE[1];
.global .align 1 .b8 _ZN34_INTERNAL_d6a7c452_4_k_cu_6e9334b34cuda3std6ranges3__45__cpo5beginE[1];
.global .align 1 .b8 _ZN34_INTERNAL_d6a7c452_4_k_cu_6e9334b34cuda3std6ranges3__45__cpo3endE[1];
.global .align 1 .b8 _ZN34_INTERNAL_d6a7c452_4_k_cu_6e9334b34cuda3std6ranges3__45__cpo6cbeginE[1];
.global .align 1 .b8 _ZN34_INTERNAL_d6a7c452_4_k_cu_6e9334b34cuda3std6ranges3__45__cpo4cendE[1];
.global .align 1 .b8 _ZN34_INTERNAL_d6a7c452_4_k_cu_6e9334b34cuda3std6ranges3__45__cpo7advanceE[1];
.global .align 1 .b8 _ZN34_INTERNAL_d6a7c452_4_k_cu_6e9334b34cuda3std6ranges3__45__cpo9iter_swapE[1];
.global .align 1 .b8 _ZN34_INTERNAL_d6a7c452_4_k_cu_6e9334b34cuda3std6ranges3__45__cpo4nextE[1];
.global .align 1 .b8 _ZN34_INTERNAL_d6a7c452_4_k_cu_6e9334b34cuda3std6ranges3__45__cpo4prevE[1];
.global .align 1 .b8 _ZN34_INTERNAL_d6a7c452_4_k_cu_6e9334b34cuda3std6ranges3__45__cpo4dataE[1];
.global .align 1 .b8 _ZN34_INTERNAL_d6a7c452_4_k_cu_6e9334b34cuda3std6ranges3__45__cpo5cdataE[1];
.global .align 1 .b8 _ZN34_INTERNAL_d6a7c452_4_k_cu_6e9334b34cuda3std6ranges3__45__cpo4sizeE[1];
.global .align 1 .b8 _ZN34_INTERNAL_d6a7c452_4_k_cu_6e9334b34cuda3std6ranges3__45__cpo5ssizeE[1];
.global .align 1 .b8 _ZN34_INTERNAL_d6a7c452_4_k_cu_6e9334b34cuda3std6ranges3__45__cpo8distanceE[1];
.global .align 1 .b8 _ZN34_INTERNAL_d6a7c452_4_k_cu_6e9334b36thrust24THRUST_300001_SM_1000_NS8cuda_cub3parE[1];
.global .align 1 .b8 _ZN34_INTERNAL_d6a7c452_4_k_cu_6e9334b36thrust24THRUST_300001_SM_1000_NS8cuda_cub10par_nosyncE[1];
.global .align 1 .b8 _ZN34_INTERNAL_d6a7c452_4_k_cu_6e9334b36thrust24THRUST_300001_SM_1000_NS6system6detail10sequential3seqE[1];
.global .align 1 .b8 _ZN34_INTERNAL_d6a7c452_4_k_cu_6e9334b36thrust24THRUST_300001_SM_1000_NS12placeholders2_1E[1];
.global .align 1 .b8 _ZN34_INTERNAL_d6a7c452_4_k_cu_6e9334b36thrust24THRUST_300001_SM_1000_NS12placeholders2_2E[1];
.global .align 1 .b8 _ZN34_INTERNAL_d6a7c452_4_k_cu_6e9334b36thrust24THRUST_300001_SM_1000_NS12placeholders2_3E[1];
.global .align 1 .b8 _ZN34_INTERNAL_d6a7c452_4_k_cu_6e9334b36thrust24THRUST_300001_SM_1000_NS12placeholders2_4E[1];
.global .align 1 .b8 _ZN34_INTERNAL_d6a7c452_4_k_cu_6e9334b36thrust24THRUST_300001_SM_1000_NS12placeholders2_5E[1];
.global .align 1 .b8 _ZN34_INTERNAL_d6a7c452_4_k_cu_6e9334b36thrust24THRUST_300001_SM_1000_NS12placeholders2_6E[1];
.global .align 1 .b8 _ZN34_INTERNAL_d6a7c452_4_k_cu_6e9334b36thrust24THRUST_300001_SM_1000_NS12placeholders2_7E[1];
.global .align 1 .b8 _ZN34_INTERNAL_d6a7c452_4_k_cu_6e9334b36thrust24THRUST_300001_SM_1000_NS12placeholders2_8E[1];
.global .align 1 .b8 _ZN34_INTERNAL_d6a7c452_4_k_cu_6e9334b36thrust24THRUST_300001_SM_1000_NS12placeholders2_9E[1];
.global .align 1 .b8 _ZN34_INTERNAL_d6a7c452_4_k_cu_6e9334b36thrust24THRUST_300001_SM_1000_NS12placeholders3_10E[1];
.global .align 1 .b8 _ZN34_INTERNAL_d6a7c452_4_k_cu_6e9334b36thrust24THRUST_300001_SM_1000_NS3seqE[1];

.visible .entry _Z14cudarandomwalkP7PolymerP17curandStateXORWOWm(
	.param .u64 .ptr .align 1 _Z14cudarandomwalkP7PolymerP17curandStateXORWOWm_param_0,
	.param .u64 .ptr .align 1 _Z14cudarandomwalkP7PolymerP17curandStateXORWOWm_param_1,
	.param .u64 _Z14cudarandomwalkP7PolymerP17curandStateXORWOWm_param_2
)
{
	.reg .pred 	%p<57>;
	.reg .b32 	%r<560>;
	.reg .b32 	%f<9>;
	.reg .b64 	%rd<83>;
	.reg .b64 	%fd<22>;

	ld.param.u64 	%rd12, [_Z14cudarandomwalkP7PolymerP17curandStateXORWOWm_param_0];
	ld.param.u64 	%rd13, [_Z14cudarandomwalkP7PolymerP17curandStateXORWOWm_param_1];
	ld.param.u64 	%rd14, [_Z14cudarandomwalkP7PolymerP17curandStateXORWOWm_param_2];
	mov.u32 	%r195, %ntid.x;
	mov.u32 	%r196, %ctaid.x;
	mov.u32 	%r197, %tid.x;
	mad.lo.s32 	%r1, %r195, %r196, %r197;
	setp.gt.s32 	%p1, %r1, 255;
	@%p1 bra 	$L__BB0_100;
	cvta.to.global.u64 	%rd15, %rd13;
	cvta.to.global.u64 	%rd1, %rd12;
	cvt.s64.s32 	%rd2, %r1;
	mul.wide.s32 	%rd16, %r1, 48;
	add.s64 	%rd3, %rd15, %rd16;
	cvt.u32.u64 	%r198, %rd14;
	xor.b32  	%r199, %r198, -1429050551;
	mul.lo.s32 	%r200, %r199, 1099087573;
	{ .reg .b32 tmp; mov.b64 {tmp, %r201}, %rd14; }
	xor.b32  	%r202, %r201, -136515619;
	mul.lo.s32 	%r203, %r202, -1703105765;
	add.s32 	%r204, %r200, %r203;
	add.s32 	%r205, %r204, 6615241;
	add.s32 	%r206, %r200, 123456789;
	st.global.v2.u32 	[%rd3], {%r205, %r206};
	xor.b32  	%r207, %r200, 362436069;
	add.s32 	%r208, %r203, 521288629;
	st.global.v2.u32 	[%rd3+8], {%r207, %r208};
	xor.b32  	%r209, %r203, 88675123;
	add.s32 	%r210, %r200, 5783321;
	st.global.v2.u32 	[%rd3+16], {%r209, %r210};
	setp.eq.s32 	%p2, %r1, 0;
	@%p2 bra 	$L__BB0_43;
	mov.b32 	%r462, 0;
	mov.u64 	%rd82, %rd2;
$L__BB0_3:
	and.b64  	%rd5, %rd82, 3;
	setp.eq.s64 	%p3, %rd5, 0;
	@%p3 bra 	$L__BB0_42;
	mul.wide.u32 	%rd17, %r462, 3200;
	mov.u64 	%rd18, precalc_xorwow_matrix;
	add.s64 	%rd6, %rd18, %rd17;
	cvt.u32.u64 	%r3, %rd5;
	mov.b32 	%r463, 0;
$L__BB0_5:
	mov.b32 	%r476, 0;
	mov.u32 	%r477, %r476;
	mov.u32 	%r478, %r476;
	mov.u32 	%r479, %r476;
	mov.u32 	%r480, %r476;
	mov.u32 	%r469, %r476;
$L__BB0_6:
	mul.wide.u32 	%rd19, %r469, 4;
	add.s64 	%rd20, %rd3, %rd19;
	ld.global.u32 	%r11, [%rd20+4];
	shl.b32 	%r12, %r469, 5;
	mov.b32 	%r475, 0;
$L__BB0_7:
	.pragma "nounroll";
	shr.u32 	%r215, %r11, %r475;
	and.b32  	%r216, %r215, 1;
	setp.eq.b32 	%p4, %r216, 1;
	not.pred 	%p5, %p4;
	add.s32 	%r217, %r12, %r475;
	mul.lo.s32 	%r218, %r217, 5;
	mul.wide.u32 	%rd21, %r218, 4;
	add.s64 	%rd7, %rd6, %rd21;
	@%p5 bra 	$L__BB0_9;
	ld.global.u32 	%r219, [%rd7];
	xor.b32  	%r480, %r480, %r219;
	ld.global.u32 	%r220, [%rd7+4];
	xor.b32  	%r479, %r479, %r220;
	ld.global.u32 	%r221, [%rd7+8];
	xor.b32  	%r478, %r478, %r221;
	ld.global.u32 	%r222, [%rd7+12];
	xor.b32  	%r477, %r477, %r222;
	ld.global.u32 	%r223, [%rd7+16];
	xor.b32  	%r476, %r476, %r223;
$L__BB0_9:
	and.b32  	%r225, %r215, 2;
	setp.eq.s32 	%p6, %r225, 0;
	@%p6 bra 	$L__BB0_11;
	ld.global.u32 	%r226, [%rd7+20];
	xor.b32  	%r480, %r480, %r226;
	ld.global.u32 	%r227, [%rd7+24];
	xor.b32  	%r479, %r479, %r227;
	ld.global.u32 	%r228, [%rd7+28];
	xor.b32  	%r478, %r478, %r228;
	ld.global.u32 	%r229, [%rd7+32];
	xor.b32  	%r477, %r477, %r229;
	ld.global.u32 	%r230, [%rd7+36];
	xor.b32  	%r476, %r476, %r230;
$L__BB0_11:
	and.b32  	%r232, %r215, 4;
	setp.eq.s32 	%p7, %r232, 0;
	@%p7 bra 	$L__BB0_13;
	ld.global.u32 	%r233, [%rd7+40];
	xor.b32  	%r480, %r480, %r233;
	ld.global.u32 	%r234, [%rd7+44];
	xor.b32  	%r479, %r479, %r234;
	ld.global.u32 	%r235, [%rd7+48];
	xor.b32  	%r478, %r478, %r235;
	ld.global.u32 	%r236, [%rd7+52];
	xor.b32  	%r477, %r477, %r236;
	ld.global.u32 	%r237, [%rd7+56];
	xor.b32  	%r476, %r476, %r237;
$L__BB0_13:
	and.b32  	%r239, %r215, 8;
	setp.eq.s32 	%p8, %r239, 0;
	@%p8 bra 	$L__BB0_15;
	ld.global.u32 	%r240, [%rd7+60];
	xor.b32  	%r480, %r480, %r240;
	ld.global.u32 	%r241, [%rd7+64];
	xor.b32  	%r479, %r479, %r241;
	ld.global.u32 	%r242, [%rd7+68];
	xor.b32  	%r478, %r478, %r242;
	ld.global.u32 	%r243, [%rd7+72];
	xor.b32  	%r477, %r477, %r243;
	ld.global.u32 	%r244, [%rd7+76];
	xor.b32  	%r476, %r476, %r244;
$L__BB0_15:
	and.b32  	%r246, %r215, 16;
	setp.eq.s32 	%p9, %r246, 0;
	@%p9 bra 	$L__BB0_17;
	ld.global.u32 	%r247, [%rd7+80];
	xor.b32  	%r480, %r480, %r247;
	ld.global.u32 	%r248, [%rd7+84];
	xor.b32  	%r479, %r479, %r248;
	ld.global.u32 	%r249, [%rd7+88];
	xor.b32  	%r478, %r478, %r249;
	ld.global.u32 	%r250, [%rd7+92];
	xor.b32  	%r477, %r477, %r250;
	ld.global.u32 	%r251, [%rd7+96];
	xor.b32  	%r476, %r476, %r251;
$L__BB0_17:
	and.b32  	%r253, %r215, 32;
	setp.eq.s32 	%p10, %r253, 0;
	@%p10 bra 	$L__BB0_19;
	ld.global.u32 	%r254, [%rd7+100];
	xor.b32  	%r480, %r480, %r254;
	ld.global.u32 	%r255, [%rd7+104];
	xor.b32  	%r479, %r479, %r255;
	ld.global.u32 	%r256, [%rd7+108];
	xor.b32  	%r478, %r478, %r256;
	ld.global.u32 	%r257, [%rd7+112];
	xor.b32  	%r477, %r477, %r257;
	ld.global.u32 	%r258, [%rd7+116];
	xor.b32  	%r476, %r476, %r258;
$L__BB0_19:
	and.b32  	%r260, %r215, 64;
	setp.eq.s32 	%p11, %r260, 0;
	@%p11 bra 	$L__BB0_21;
	ld.global.u32 	%r261, [%rd7+120];
	xor.b32  	%r480, %r480, %r261;
	ld.global.u32 	%r262, [%rd7+124];
	xor.b32  	%r479, %r479, %r262;
	ld.global.u32 	%r263, [%rd7+128];
	xor.b32  	%r478, %r478, %r263;
	ld.global.u32 	%r264, [%rd7+132];
	xor.b32  	%r477, %r477, %r264;
	ld.global.u32 	%r265, [%rd7+136];
	xor.b32  	%r476, %r476, %r265;
$L__BB0_21:
	and.b32  	%r267, %r215, 128;
	setp.eq.s32 	%p12, %r267, 0;
	@%p12 bra 	$L__BB0_23;
	ld.global.u32 	%r268, [%rd7+140];
	xor.b32  	%r480, %r480, %r268;
	ld.global.u32 	%r269, [%rd7+144];
	xor.b32  	%r479, %r479, %r269;
	ld.global.u32 	%r270, [%rd7+148];
	xor.b32  	%r478, %r478, %r270;
	ld.global.u32 	%r271, [%rd7+152];
	xor.b32  	%r477, %r477, %r271;
	ld.global.u32 	%r272, [%rd7+156];
	xor.b32  	%r476, %r476, %r272;
$L__BB0_23:
	and.b32  	%r274, %r215, 256;
	setp.eq.s32 	%p13, %r274, 0;
	@%p13 bra 	$L__BB0_25;
	ld.global.u32 	%r275, [%rd7+160];
	xor.b32  	%r480, %r480, %r275;
	ld.global.u32 	%r276, [%rd7+164];
	xor.b32  	%r479, %r479, %r276;
	ld.global.u32 	%r277, [%rd7+168];
	xor.b32  	%r478, %r478, %r277;
	ld.global.u32 	%r278, [%rd7+172];
	xor.b32  	%r477, %r477, %r278;
	ld.global.u32 	%r279, [%rd7+176];
	xor.b32  	%r476, %r476, %r279;
$L__BB0_25:
	and.b32  	%r281, %r215, 512;
	setp.eq.s32 	%p14, %r281, 0;
	@%p14 bra 	$L__BB0_27;
	ld.global.u32 	%r282, [%rd7+180];
	xor.b32  	%r480, %r480, %r282;
	ld.global.u32 	%r283, [%rd7+184];
	xor.b32  	%r479, %r479, %r283;
	ld.global.u32 	%r284, [%rd7+188];
	xor.b32  	%r478, %r478, %r284;
	ld.global.u32 	%r285, [%rd7+192];
	xor.b32  	%r477, %r477, %r285;
	ld.global.u32 	%r286, [%rd7+196];
	xor.b32  	%r476, %r476, %r286;
$L__BB0_27:
	and.b32  	%r288, %r215, 1024;
	setp.eq.s32 	%p15, %r288, 0;
	@%p15 bra 	$L__BB0_29;
	ld.global.u32 	%r289, [%rd7+200];
	xor.b32  	%r480, %r480, %r289;
	ld.global.u32 	%r290, [%rd7+204];
	xor.b32  	%r479, %r479, %r290;
	ld.global.u32 	%r291, [%rd7+208];
	xor.b32  	%r478, %r478, %r291;
	ld.global.u32 	%r292, [%rd7+212];
	xor.b32  	%r477, %r477, %r292;
	ld.global.u32 	%r293, [%rd7+216];
	xor.b32  	%r476, %r476, %r293;
$L__BB0_29:
	and.b32  	%r295, %r215, 2048;
	setp.eq.s32 	%p16, %r295, 0;
	@%p16 bra 	$L__BB0_31;
	ld.global.u32 	%r296, [%rd7+220];
	xor.b32  	%r480, %r480, %r296;
	ld.global.u32 	%r297, [%rd7+224];
	xor.b32  	%r479, %r479, %r297;
	ld.global.u32 	%r298, [%rd7+228];
	xor.b32  	%r478, %r478, %r298;
	ld.global.u32 	%r299, [%rd7+232];
	xor.b32  	%r477, %r477, %r299;
	ld.global.u32 	%r300, [%rd7+236];
	xor.b32  	%r476, %r476, %r300;
$L__BB0_31:
	and.b32  	%r302, %r215, 4096;
	setp.eq.s32 	%p17, %r302, 0;
	@%p17 bra 	$L__BB0_33;
	ld.global.u32 	%r303, [%rd7+240];
	xor.b32  	%r480, %r480, %r303;
	ld.global.u32 	%r304, [%rd7+244];
	xor.b32  	%r479, %r479, %r304;
	ld.global.u32 	%r305, [%rd7+248];
	xor.b32  	%r478, %r478, %r305;
	ld.global.u32 	%r306, [%rd7+252];
	xor.b32  	%r477, %r477, %r306;
	ld.global.u32 	%r307, [%rd7+256];
	xor.b32  	%r476, %r476, %r307;
$L__BB0_33:
	and.b32  	%r309, %r215, 8192;
	setp.eq.s32 	%p18, %r309, 0;
	@%p18 bra 	$L__BB0_35;
	ld.global.u32 	%r310, [%rd7+260];
	xor.b32  	%r480, %r480, %r310;
	ld.global.u32 	%r311, [%rd7+264];
	xor.b32  	%r479, %r479, %r311;
	ld.global.u32 	%r312, [%rd7+268];
	xor.b32  	%r478, %r478, %r312;
	ld.global.u32 	%r313, [%rd7+272];
	xor.b32  	%r477, %r477, %r313;
	ld.global.u32 	%r314, [%rd7+276];
	xor.b32  	%r476, %r476, %r314;
$L__BB0_35:
	and.b32  	%r316, %r215, 16384;
	setp.eq.s32 	%p19, %r316, 0;
	@%p19 bra 	$L__BB0_37;
	ld.global.u32 	%r317, [%rd7+280];
	xor.b32  	%r480, %r480, %r317;
	ld.global.u32 	%r318, [%rd7+284];
	xor.b32  	%r479, %r479, %r318;
	ld.global.u32 	%r319, [%rd7+288];
	xor.b32  	%r478, %r478, %r319;
	ld.global.u32 	%r320, [%rd7+292];
	xor.b32  	%r477, %r477, %r320;
	ld.global.u32 	%r321, [%rd7+296];
	xor.b32  	%r476, %r476, %r321;
$L__BB0_37:
	and.b32  	%r323, %r215, 32768;
	setp.eq.s32 	%p20, %r323, 0;
	@%p20 bra 	$L__BB0_39;
	ld.global.u32 	%r324, [%rd7+300];
	xor.b32  	%r480, %r480, %r324;
	ld.global.u32 	%r325, [%rd7+304];
	xor.b32  	%r479, %r479, %r325;
	ld.global.u32 	%r326, [%rd7+308];
	xor.b32  	%r478, %r478, %r326;
	ld.global.u32 	%r327, [%rd7+312];
	xor.b32  	%r477, %r477, %r327;
	ld.global.u32 	%r328, [%rd7+316];
	xor.b32  	%r476, %r476, %r328;
$L__BB0_39:
	add.s32 	%r475, %r475, 16;
	setp.ne.s32 	%p21, %r475, 32;
	@%p21 bra 	$L__BB0_7;
	mad.lo.s32 	%r329, %r469, -31, %r12;
	add.s32 	%r469, %r329, 1;
	setp.ne.s32 	%p22, %r469, 5;
	@%p22 bra 	$L__BB0_6;
	st.global.u32 	[%rd3+4], %r480;
	st.global.u32 	[%rd3+8], %r479;
	st.global.u32 	[%rd3+12], %r478;
	st.global.u32 	[%rd3+16], %r477;
	st.global.u32 	[%rd3+20], %r476;
	add.s32 	%r463, %r463, 1;
	setp.lt.u32 	%p23, %r463, %r3;
	@%p23 bra 	$L__BB0_5;
$L__BB0_42:
	shr.u64 	%rd8, %rd82, 2;
	add.s32 	%r462, %r462, 1;
	setp.gt.u64 	%p24, %rd82, 3;
	mov.u64 	%rd82, %rd8;
	@%p24 bra 	$L__BB0_3;
$L__BB0_43:
	mad.lo.s64 	%rd9, %rd2, 2160, %rd1;
	mov.b32 	%r556, 0;
	st.global.v2.u32 	[%rd3+24], {%r556, %r556};
	st.global.u32 	[%rd3+32], %r556;
	mov.b64 	%rd22, 0;
	st.global.u64 	[%rd3+40], %rd22;
	mov.u32 	%r557, %r556;
$L__BB0_44:
	mov.b32 	%r558, 0;
$L__BB0_45:
	mov.b32 	%r332, 0;
	st.global.v2.u32 	[%rd9+2072], {%r332, %r332};
	st.global.u32 	[%rd9+2080], %r332;
	st.global.u32 	[%rd9+2112], %r332;
	ld.global.v2.u32 	{%r333, %r334}, [%rd3];
	shr.u32 	%r335, %r334, 2;
	xor.b32  	%r336, %r335, %r334;
	ld.global.v2.u32 	{%r337, %r338}, [%rd3+8];
	ld.global.v2.u32 	{%r339, %r340}, [%rd3+16];
	st.global.v2.u32 	[%rd3+8], {%r338, %r339};
	shl.b32 	%r341, %r340, 4;
	shl.b32 	%r342, %r336, 1;
	xor.b32  	%r343, %r342, %r341;
	xor.b32  	%r344, %r343, %r336;
	xor.b32  	%r345, %r344, %r340;
	st.global.v2.u32 	[%rd3+16], {%r340, %r345};
	add.s32 	%r346, %r333, 362437;
	st.global.v2.u32 	[%rd3], {%r346, %r337};
	add.s32 	%r347, %r345, %r346;
	cvt.rn.f32.u32 	%f1, %r347;
	fma.rn.f32 	%f2, %f1, 0f2F800000, 0f2F000000;
	mul.f32 	%f3, %f2, 0f41A80000;
	cvt.rzi.s32.f32 	%r348, %f3;
	st.global.u32 	[%rd9+2060], %r348;
	ld.global.v2.u32 	{%r349, %r350}, [%rd3];
	shr.u32 	%r351, %r350, 2;
	xor.b32  	%r352, %r351, %r350;
	ld.global.v2.u32 	{%r353, %r354}, [%rd3+8];
	ld.global.v2.u32 	{%r355, %r356}, [%rd3+16];
	st.global.v2.u32 	[%rd3+8], {%r354, %r355};
	shl.b32 	%r357, %r356, 4;
	shl.b32 	%r358, %r352, 1;
	xor.b32  	%r359, %r358, %r357;
	xor.b32  	%r360, %r359, %r352;
	xor.b32  	%r361, %r360, %r356;
	st.global.v2.u32 	[%rd3+16], {%r356, %r361};
	add.s32 	%r362, %r349, 362437;
	st.global.v2.u32 	[%rd3], {%r362, %r353};
	add.s32 	%r363, %r361, %r362;
	cvt.rn.f32.u32 	%f4, %r363;
	fma.rn.f32 	%f5, %f4, 0f2F800000, 0f2F000000;
	mul.f32 	%f6, %f5, 0f40C00000;
	cvt.rzi.s32.f32 	%r364, %f6;
	st.global.u32 	[%rd9+2084], %r364;
	ld.global.u32 	%r186, [%rd9+2060];
	add.s32 	%r189, %r186, 1;
	add.s32 	%r188, %r186, -1;
	st.global.v2.u32 	[%rd9+2064], {%r189, %r188};
	setp.gt.u32 	%p25, %r188, 18;
	@%p25 bra 	$L__BB0_52;
	mul.wide.u32 	%rd23, %r188, 4;
	add.s64 	%rd10, %rd9, %rd23;
	ld.global.u32 	%r365, [%rd10];
	mul.wide.u32 	%rd24, %r189, 4;
	add.s64 	%rd11, %rd9, %rd24;
	ld.global.u32 	%r366, [%rd11];
	setp.ne.s32 	%p26, %r365, %r366;
	@%p26 bra 	$L__BB0_48;
	mov.b32 	%r367, 1;
	st.global.u32 	[%rd9+2072], %r367;
$L__BB0_48:
	ld.global.u32 	%r368, [%rd10+84];
	ld.global.u32 	%r369, [%rd11+84];
	setp.ne.s32 	%p27, %r368, %r369;
	@%p27 bra 	$L__BB0_50;
	mov.b32 	%r370, 1;
	st.global.u32 	[%rd9+2076], %r370;
$L__BB0_50:
	ld.global.u32 	%r371, [%rd10+168];
	ld.global.u32 	%r372, [%rd11+168];
	setp.ne.s32 	%p28, %r371, %r372;
	@%p28 bra 	$L__BB0_52;
	mov.b32 	%r373, 1;
	st.global.u32 	[%rd9+2080], %r373;
$L__BB0_52:
	setp.ne.s32 	%p29, %r186, 0;
	@%p29 bra 	$L__BB0_65;
	mul.wide.u32 	%rd25, %r189, 4;
	add.s64 	%rd26, %rd9, %rd25;
	ld.global.u32 	%r375, [%rd26];
	st.global.u32 	[%rd9], %r375;
	mul.wide.s32 	%rd27, %r189, 4;
	add.s64 	%rd28, %rd9, %rd27;
	ld.global.u32 	%r376, [%rd28+84];
	st.global.u32 	[%rd9+84], %r376;
	ld.global.u32 	%r377, [%rd28+168];
	st.global.u32 	[%rd9+168], %r377;
	ld.global.u32 	%r374, [%rd9+2084];
	setp.gt.s32 	%p30, %r374, 1;
	@%p30 bra 	$L__BB0_57;
	setp.eq.s32 	%p34, %r374, 0;
	@%p34 bra 	$L__BB0_61;
	setp.eq.s32 	%p35, %r374, 1;
	@%p35 bra 	$L__BB0_56;
	bra.uni 	$L__BB0_64;
$L__BB0_56:
	ld.global.u32 	%r387, [%rd9+2060];
	mul.wide.s32 	%rd35, %r387, 4;
	add.s64 	%rd36, %rd9, %rd35;
	ld.global.u32 	%r388, [%rd36];
	add.s32 	%r389, %r388, 1;
	st.global.u32 	[%rd36], %r389;
	bra.uni 	$L__BB0_65;
$L__BB0_57:
	setp.eq.s32 	%p31, %r374, 2;
	@%p31 bra 	$L__BB0_62;
	setp.eq.s32 	%p32, %r374, 3;
	@%p32 bra 	$L__BB0_63;
	setp.eq.s32 	%p33, %r374, 4;
	@%p33 bra 	$L__BB0_60;
	bra.uni 	$L__BB0_64;
$L__BB0_60:
	ld.global.u32 	%r378, [%rd9+2060];
	mul.wide.s32 	%rd29, %r378, 4;
	add.s64 	%rd30, %rd9, %rd29;
	ld.global.u32 	%r379, [%rd30+168];
	add.s32 	%r380, %r379, -1;
	st.global.u32 	[%rd30+168], %r380;
	bra.uni 	$L__BB0_65;
$L__BB0_61:
	ld.global.u32 	%r390, [%rd9+2060];
	mul.wide.s32 	%rd37, %r390, 4;
	add.s64 	%rd38, %rd9, %rd37;
	ld.global.u32 	%r391, [%rd38];
	add.s32 	%r392, %r391, -1;
	st.global.u32 	[%rd38], %r392;
	bra.uni 	$L__BB0_65;
$L__BB0_62:
	ld.global.u32 	%r384, [%rd9+2060];
	mul.wide.s32 	%rd33, %r384, 4;
	add.s64 	%rd34, %rd9, %rd33;
	ld.global.u32 	%r385, [%rd34+84];
	add.s32 	%r386, %r385, -1;
	st.global.u32 	[%rd34+84], %r386;
	bra.uni 	$L__BB0_65;
$L__BB0_63:
	ld.global.u32 	%r381, [%rd9+2060];
	mul.wide.s32 	%rd31, %r381, 4;
	add.s64 	%rd32, %rd9, %rd31;
	ld.global.u32 	%r382, [%rd32+84];
	add.s32 	%r383, %r382, 1;
	st.global.u32 	[%rd32+84], %r383;
	bra.uni 	$L__BB0_65;
$L__BB0_64:
	ld.global.u32 	%r393, [%rd9+2060];
	mul.wide.s32 	%rd39, %r393, 4;
	add.s64 	%rd40, %rd9, %rd39;
	ld.global.u32 	%r394, [%rd40+168];
	add.s32 	%r395, %r394, 1;
	st.global.u32 	[%rd40+168], %r395;
$L__BB0_65:
	ld.global.u32 	%r396, [%rd9+2060];
	setp.ne.s32 	%p36, %r396, 20;
	@%p36 bra 	$L__BB0_78;
	ld.global.u32 	%r398, [%rd9+2068];
	mul.wide.s32 	%rd41, %r398, 4;
	add.s64 	%rd42, %rd9, %rd41;
	ld.global.u32 	%r399, [%rd42];
	st.global.u32 	[%rd9+80], %r399;
	ld.global.u32 	%r400, [%rd42+84];
	st.global.u32 	[%rd9+164], %r400;
	ld.global.u32 	%r401, [%rd42+168];
	st.global.u32 	[%rd9+248], %r401;
	ld.global.u32 	%r397, [%rd9+2084];
	setp.gt.s32 	%p37, %r397, 1;
	@%p37 bra 	$L__BB0_70;
	setp.eq.s32 	%p41, %r397, 0;
	@%p41 bra 	$L__BB0_74;
	setp.eq.s32 	%p42, %r397, 1;
	@%p42 bra 	$L__BB0_69;
	bra.uni 	$L__BB0_77;
$L__BB0_69:
	ld.global.u32 	%r411, [%rd9+2060];
	mul.wide.s32 	%rd49, %r411, 4;
	add.s64 	%rd50, %rd9, %rd49;
	ld.global.u32 	%r412, [%rd50];
	add.s32 	%r413, %r412, 1;
	st.global.u32 	[%rd50], %r413;
	bra.uni 	$L__BB0_78;
$L__BB0_70:
	setp.eq.s32 	%p38, %r397, 2;
	@%p38 bra 	$L__BB0_75;
	setp.eq.s32 	%p39, %r397, 3;
	@%p39 bra 	$L__BB0_76;
	setp.eq.s32 	%p40, %r397, 4;
	@%p40 bra 	$L__BB0_73;
	bra.uni 	$L__BB0_77;
$L__BB0_73:
	ld.global.u32 	%r402, [%rd9+2060];
	mul.wide.s32 	%rd43, %r402, 4;
	add.s64 	%rd44, %rd9, %rd43;
	ld.global.u32 	%r403, [%rd44+168];
	add.s32 	%r404, %r403, -1;
	st.global.u32 	[%rd44+168], %r404;
	bra.uni 	$L__BB0_78;
$L__BB0_74:
	ld.global.u32 	%r414, [%rd9+2060];
	mul.wide.s32 	%rd51, %r414, 4;
	add.s64 	%rd52, %rd9, %rd51;
	ld.global.u32 	%r415, [%rd52];
	add.s32 	%r416, %r415, -1;
	st.global.u32 	[%rd52], %r416;
	bra.uni 	$L__BB0_78;
$L__BB0_75:
	ld.global.u32 	%r408, [%rd9+2060];
	mul.wide.s32 	%rd47, %r408, 4;
	add.s64 	%rd48, %rd9, %rd47;
	ld.global.u32 	%r409, [%rd48+84];
	add.s32 	%r410, %r409, -1;
	st.global.u32 	[%rd48+84], %r410;
	bra.uni 	$L__BB0_78;
$L__BB0_76:
	ld.global.u32 	%r405, [%rd9+2060];
	mul.wide.s32 	%rd45, %r405, 4;
	add.s64 	%rd46, %rd9, %rd45;
	ld.global.u32 	%r406, [%rd46+84];
	add.s32 	%r407, %r406, 1;
	st.global.u32 	[%rd46+84], %r407;
	bra.uni 	$L__BB0_78;
$L__BB0_77:
	ld.global.u32 	%r417, [%rd9+2060];
	mul.wide.s32 	%rd53, %r417, 4;
	add.s64 	%rd54, %rd9, %rd53;
	ld.global.u32 	%r418, [%rd54+168];
	add.s32 	%r419, %r418, 1;
	st.global.u32 	[%rd54+168], %r419;
$L__BB0_78:
	ld.global.u32 	%r190, [%rd9+2060];
	add.s32 	%r420, %r190, -1;
	setp.gt.u32 	%p43, %r420, 18;
	@%p43 bra 	$L__BB0_94;
	ld.global.u32 	%r421, [%rd9+2072];
	setp.ne.s32 	%p44, %r421, 1;
	@%p44 bra 	$L__BB0_94;
	ld.global.u32 	%r422, [%rd9+2076];
	setp.ne.s32 	%p45, %r422, 1;
	@%p45 bra 	$L__BB0_94;
	ld.global.u32 	%r423, [%rd9+2080];
	setp.ne.s32 	%p46, %r423, 1;
	@%p46 bra 	$L__BB0_94;
	ld.global.u32 	%r425, [%rd9+2064];
	mul.wide.s32 	%rd55, %r425, 4;
	add.s64 	%rd56, %rd9, %rd55;
	ld.global.u32 	%r426, [%rd56];
	mul.wide.u32 	%rd57, %r190, 4;
	add.s64 	%rd58, %rd9, %rd57;
	st.global.u32 	[%rd58], %r426;
	ld.global.u32 	%r427, [%rd9+2064];
	mul.wide.s32 	%rd59, %r427, 4;
	add.s64 	%rd60, %rd9, %rd59;
	ld.global.u32 	%r428, [%rd60+84];
	ld.global.u32 	%r429, [%rd9+2060];
	mul.wide.s32 	%rd61, %r429, 4;
	add.s64 	%rd62, %rd9, %rd61;
	st.global.u32 	[%rd62+84], %r428;
	ld.global.u32 	%r430, [%rd9+2064];
	mul.wide.s32 	%rd63, %r430, 4;
	add.s64 	%rd64, %rd9, %rd63;
	ld.global.u32 	%r431, [%rd64+168];
	ld.global.u32 	%r432, [%rd9+2060];
	mul.wide.s32 	%rd65, %r432, 4;
	add.s64 	%rd66, %rd9, %rd65;
	st.global.u32 	[%rd66+168], %r431;
	ld.global.u32 	%r424, [%rd9+2084];
	setp.gt.s32 	%p47, %r424, 1;
	@%p47 bra 	$L__BB0_86;
	setp.eq.s32 	%p51, %r424, 0;
	@%p51 bra 	$L__BB0_90;
	setp.eq.s32 	%p52, %r424, 1;
	@%p52 bra 	$L__BB0_85;
	bra.uni 	$L__BB0_93;
$L__BB0_85:
	ld.global.u32 	%r442, [%rd9+2060];
	mul.wide.s32 	%rd73, %r442, 4;
	add.s64 	%rd74, %rd9, %rd73;
	ld.global.u32 	%r443, [%rd74];
	add.s32 	%r444, %r443, 1;
	st.global.u32 	[%rd74], %r444;
	bra.uni 	$L__BB0_94;
$L__BB0_86:
	setp.eq.s32 	%p48, %r424, 2;
	@%p48 bra 	$L__BB0_91;
	setp.eq.s32 	%p49, %r424, 3;
	@%p49 bra 	$L__BB0_92;
	setp.eq.s32 	%p50, %r424, 4;
	@%p50 bra 	$L__BB0_89;
	bra.uni 	$L__BB0_93;
$L__BB0_89:
	ld.global.u32 	%r433, [%rd9+2060];
	mul.wide.s32 	%rd67, %r433, 4;
	add.s64 	%rd68, %rd9, %rd67;
	ld.global.u32 	%r434, [%rd68+168];
	add.s32 	%r435, %r434, -1;
	st.global.u32 	[%rd68+168], %r435;
	bra.uni 	$L__BB0_94;
$L__BB0_90:
	ld.global.u32 	%r445, [%rd9+2060];
	mul.wide.s32 	%rd75, %r445, 4;
	add.s64 	%rd76, %rd9, %rd75;
	ld.global.u32 	%r446, [%rd76];
	add.s32 	%r447, %r446, -1;
	st.global.u32 	[%rd76], %r447;
	bra.uni 	$L__BB0_94;
$L__BB0_91:
	ld.global.u32 	%r439, [%rd9+2060];
	mul.wide.s32 	%rd71, %r439, 4;
	add.s64 	%rd72, %rd9, %rd71;
	ld.global.u32 	%r440, [%rd72+84];
	add.s32 	%r441, %r440, -1;
	st.global.u32 	[%rd72+84], %r441;
	bra.uni 	$L__BB0_94;
$L__BB0_92:
	ld.global.u32 	%r436, [%rd9+2060];
	mul.wide.s32 	%rd69, %r436, 4;
	add.s64 	%rd70, %rd9, %rd69;
	ld.global.u32 	%r437, [%rd70+84];
	add.s32 	%r438, %r437, 1;
	st.global.u32 	[%rd70+84], %r438;
	bra.uni 	$L__BB0_94;
$L__BB0_93:
	ld.global.u32 	%r448, [%rd9+2060];
	mul.wide.s32 	%rd77, %r448, 4;
	add.s64 	%rd78, %rd9, %rd77;
	ld.global.u32 	%r449, [%rd78+168];
	add.s32 	%r450, %r449, 1;
	st.global.u32 	[%rd78+168], %r450;
$L__BB0_94:
	add.s32 	%r558, %r558, 1;
	setp.ne.s32 	%p53, %r558, 21;
	@%p53 bra 	$L__BB0_45;
	setp.ne.s32 	%p54, %r556, 2000;
	@%p54 bra 	$L__BB0_97;
	mov.b64 	%rd79, 0;
	st.global.u64 	[%rd9+2136], %rd79;
	st.global.u64 	[%rd9+2144], %rd79;
	st.global.u64 	[%rd9+2152], %rd79;
$L__BB0_97:
	mul.lo.s32 	%r451, %r556, -1030792151;
	shf.l.wrap.b32 	%r452, %r451, %r451, 30;
	setp.gt.u32 	%p55, %r452, 42949672;
	@%p55 bra 	$L__BB0_99;
	ld.global.v2.u32 	{%r453, %r454}, [%rd9+80];
	ld.global.u32 	%r455, [%rd9];
	sub.s32 	%r456, %r453, %r455;
	cvt.rn.f64.s32 	%fd1, %r456;
	ld.global.u32 	%r457, [%rd9+164];
	sub.s32 	%r458, %r457, %r454;
	cvt.rn.f64.s32 	%fd2, %r458;
	ld.global.u32 	%r459, [%rd9+248];
	ld.global.u32 	%r460, [%rd9+168];
	sub.s32 	%r461, %r459, %r460;
	cvt.rn.f64.s32 	%fd3, %r461;
	mul.f64 	%fd4, %fd2, %fd2;
	fma.rn.f64 	%fd5, %fd1, %fd1, %fd4;
	fma.rn.f64 	%fd6, %fd3, %fd3, %fd5;
	sqrt.rn.f64 	%fd7, %fd6;
	st.global.f64 	[%rd9+2088], %fd7;
	ld.global.f64 	%fd8, [%rd9+2136];
	mov.f64 	%fd9, 0d0000000000000000;
	sub.f64 	%fd10, %fd9, %fd8;
	div.rn.f64 	%fd11, %fd10, 0d4035000000000000;
	ld.global.f64 	%fd12, [%rd9+2144];
	sub.f64 	%fd13, %fd9, %fd12;
	div.rn.f64 	%fd14, %fd13, 0d4035000000000000;
	ld.global.f64 	%fd15, [%rd9+2152];
	sub.f64 	%fd16, %fd9, %fd15;
	div.rn.f64 	%fd17, %fd16, 0d4035000000000000;
	mul.f64 	%fd18, %fd14, %fd14;
	fma.rn.f64 	%fd19, %fd11, %fd11, %fd18;
	fma.rn.f64 	%fd20, %fd17, %fd17, %fd19;
	st.global.f64 	[%rd9+2096], %fd20;
	cvt.rn.f32.f64 	%f7, %fd7;
	mul.wide.s32 	%rd80, %r557, 4;
	add.s64 	%rd81, %rd9, %rd80;
	st.global.f32 	[%rd81+252], %f7;
	ld.global.f64 	%fd21, [%rd9+2096];
	cvt.rn.f32.f64 	%f8, %fd21;
	st.global.f32 	[%rd81+852], %f8;
	add.s32 	%r557, %r557, 1;
$L__BB0_99:
	add.s32 	%r556, %r556, 1;
	setp.ne.s32 	%p56, %r556, 5001;
	@%p56 bra 	$L__BB0_44;
$L__BB0_100:
	ret;

}
	// .globl	_ZN3cub18CUB_300001_SM_10006detail11EmptyKernelIvEEvv
.visible .entry _ZN3cub18CUB_300001_SM_10006detail11EmptyKernelIvEEvv()
{


	ret;

}


// ===== COMPILED SASS (sm_100) =====

	.target	sm_100

	.elftype	@"ET_EXEC"


//--------------------- .note.nv.tkinfo           --------------------------
	.section	.note.nv.tkinfo,"",@"SHT_NOTE"
	.sectionflags	@"SHF_NOTE_NV_TKINFO"
	.tkinfo
        /*0018*/ 	.word	0x00000002
        /*0030*/ 	.string	""
        /*0030*/ 	.string	"ptxas"
        /*0030*/ 	.string	"Cuda compilation tools, release 13.0, V13.0.88"
        /*0030*/ 	.string	"Build cuda_13.0.r13.0/compiler.36424714_0"
        /*0030*/ 	.string	"-arch sm_100 -m 64 "



//--------------------- .note.nv.cuinfo           --------------------------
	.section	.note.nv.cuinfo,"",@"SHT_NOTE"
	.sectionflags	@"SHF_NOTE_NV_CUINFO"
        /*0018*/ 	.short	0x0002
        /*001a*/ 	.short	0x0064
        /*001c*/ 	.short	0x0082
	.zero		2


//--------------------- .nv.info                  --------------------------
	.section	.nv.info,"",@"SHT_CUDA_INFO"
	.align	4


	//----- nvinfo : EIATTR_REGCOUNT
	.align		4
        /*0000*/ 	.byte	0x04, 0x2f
        /*0002*/ 	.short	(.L_53 - .L_52)
	.align		4
.L_52:
        /*0004*/ 	.word	index@(_Z14cudarandomwalkP7PolymerP17curandStateXORWOWm)
        /*0008*/ 	.word	0x00000027


	//----- nvinfo : EIATTR_FRAME_SIZE
	.align		4
.L_53:
        /*000c*/ 	.byte	0x04, 0x11
        /*000e*/ 	.short	(.L_55 - .L_54)
	.align		4
.L_54:
        /*0010*/ 	.word	index@($__internal_1_$__cuda_sm20_dsqrt_rn_f64_mediumpath_v1)
        /*0014*/ 	.word	0x00000000


	//----- nvinfo : EIATTR_FRAME_SIZE
	.align		4
.L_55:
        /*0018*/ 	.byte	0x04, 0x11
        /*001a*/ 	.short	(.L_57 - .L_56)
	.align		4
.L_56:
        /*001c*/ 	.word	index@($__internal_0_$__cuda_sm20_div_rn_f64_full)
        /*0020*/ 	.word	0x00000000


	//----- nvinfo : EIATTR_FRAME_SIZE
	.align		4
.L_57:
        /*0024*/ 	.byte	0x04, 0x11
        /*0026*/ 	.short	(.L_59 - .L_58)
	.align		4
.L_58:
        /*0028*/ 	.word	index@(_Z14cudarandomwalkP7PolymerP17curandStateXORWOWm)
        /*002c*/ 	.word	0x00000000


	//----- nvinfo : EIATTR_REGCOUNT
	.align		4
.L_59:
        /*0030*/ 	.byte	0x04, 0x2f
        /*0032*/ 	.short	(.L_61 - .L_60)
	.align		4
.L_60:
        /*0034*/ 	.word	index@(_ZN3cub18CUB_300001_SM_10006detail11EmptyKernelIvEEvv)
        /*0038*/ 	.word	0x00000004


	//----- nvinfo : EIATTR_FRAME_SIZE
	.align		4
.L_61:
        /*003c*/ 	.byte	0x04, 0x11
        /*003e*/ 	.short	(.L_63 - .L_62)
	.align		4
.L_62:
        /*0040*/ 	.word	index@(_ZN3cub18CUB_300001_SM_10006detail11EmptyKernelIvEEvv)
        /*0044*/ 	.word	0x00000000


	//----- nvinfo : EIATTR_MIN_STACK_SIZE
	.align		4
.L_63:
        /*0048*/ 	.byte	0x04, 0x12
        /*004a*/ 	.short	(.L_65 - .L_64)
	.align		4
.L_64:
        /*004c*/ 	.word	index@(_ZN3cub18CUB_300001_SM_10006detail11EmptyKernelIvEEvv)
        /*0050*/ 	.word	0x00000000


	//----- nvinfo : EIATTR_MIN_STACK_SIZE
	.align		4
.L_65:
        /*0054*/ 	.byte	0x04, 0x12
        /*0056*/ 	.short	(.L_67 - .L_66)
	.align		4
.L_66:
        /*0058*/ 	.word	index@(_Z14cudarandomwalkP7PolymerP17curandStateXORWOWm)
        /*005c*/ 	.word	0x00000000
.L_67:


//--------------------- .nv.compat                --------------------------
	.section	.nv.compat,"",@"SHT_CUDA_COMPAT_INFO"
	.align	4
        /*0000*/ 	.byte	0x02, 0x09, 0x00, 0x00, 0x02, 0x02, 0x01, 0x00, 0x02, 0x05, 0x05, 0x00, 0x03, 0x07, 0x01, 0x01
        /*0010*/ 	.byte	0x02, 0x03, 0x00, 0x00, 0x02, 0x06, 0x01, 0x00, 0x04, 0x0b, 0x08, 0x00, 0x01, 0x00, 0x00, 0x00
        /*0020*/ 	.byte	0x00, 0x00, 0x00, 0x00


//--------------------- .nv.info._ZN3cub18CUB_300001_SM_10006detail11EmptyKernelIvEEvv --------------------------
	.section	.nv.info._ZN3cub18CUB_300001_SM_10006detail11EmptyKernelIvEEvv,"",@"SHT_CUDA_INFO"
	.sectionflags	@""
	.align	4


	//----- nvinfo : EIATTR_CUDA_API_VERSION
	.align		4
        /*0000*/ 	.byte	0x04, 0x37
        /*0002*/ 	.short	(.L_69 - .L_68)
.L_68:
        /*0004*/ 	.word	0x00000082


	//----- nvinfo : EIATTR_SPARSE_MMA_MASK
	.align		4
.L_69:
        /*0008*/ 	.byte	0x03, 0x50
        /*000a*/ 	.short	0x0000


	//----- nvinfo : EIATTR_MAXREG_COUNT
	.align		4
        /*000c*/ 	.byte	0x03, 0x1b
        /*000e*/ 	.short	0x00ff


	//----- nvinfo : EIATTR_MERCURY_ISA_VERSION
	.align		4
        /*0010*/ 	.byte	0x03, 0x5f
        /*0012*/ 	.short	0x0101


	//----- nvinfo : EIATTR_VRC_CTA_INIT_COUNT
	.align		4
        /*0014*/ 	.byte	0x02, 0x4a
	.zero		1
	.zero		1


	//----- nvinfo : EIATTR_EXIT_INSTR_OFFSETS
	.align		4
        /*0018*/ 	.byte	0x04, 0x1c
        /*001a*/ 	.short	(.L_71 - .L_70)


	//   ....[0]....
.L_70:
        /*001c*/ 	.word	0x00000010


	//----- nvinfo : EIATTR_SW_WAR
	.align		4
.L_71:
        /*0020*/ 	.byte	0x04, 0x36
        /*0022*/ 	.short	(.L_73 - .L_72)
.L_72:
        /*0024*/ 	.word	0x00000008
.L_73:


//--------------------- .nv.info._Z14cudarandomwalkP7PolymerP17curandStateXORWOWm --------------------------
	.section	.nv.info._Z14cudarandomwalkP7PolymerP17curandStateXORWOWm,"",@"SHT_CUDA_INFO"
	.sectionflags	@""
	.align	4


	//----- nvinfo : EIATTR_CUDA_API_VERSION
	.align		4
        /*0000*/ 	.byte	0x04, 0x37
        /*0002*/ 	.short	(.L_75 - .L_74)
.L_74:
        /*0004*/ 	.word	0x00000082


	//----- nvinfo : EIATTR_KPARAM_INFO
	.align		4
.L_75:
        /*0008*/ 	.byte	0x04, 0x17
        /*000a*/ 	.short	(.L_77 - .L_76)
.L_76:
        /*000c*/ 	.word	0x00000000
        /*0010*/ 	.short	0x0002
        /*0012*/ 	.short	0x0010
        /*0014*/ 	.byte	0x00, 0xf0, 0x21, 0x00


	//----- nvinfo : EIATTR_KPARAM_INFO
	.align		4
.L_77:
        /*0018*/ 	.byte	0x04, 0x17
        /*001a*/ 	.short	(.L_79 - .L_78)
.L_78:
        /*001c*/ 	.word	0x00000000
        /*0020*/ 	.short	0x0001
        /*0022*/ 	.short	0x0008
        /*0024*/ 	.byte	0x00, 0xf5, 0x21, 0x00


	//----- nvinfo : EIATTR_KPARAM_INFO
	.align		4
.L_79:
        /*0028*/ 	.byte	0x04, 0x17
        /*002a*/ 	.short	(.L_81 - .L_80)
.L_80:
        /*002c*/ 	.word	0x00000000
        /*0030*/ 	.short	0x0000
        /*0032*/ 	.short	0x0000
        /*0034*/ 	.byte	0x00, 0xf5, 0x21, 0x00


	//----- nvinfo : EIATTR_SPARSE_MMA_MASK
	.align		4
.L_81:
        /*0038*/ 	.byte	0x03, 0x50
        /*003a*/ 	.short	0x0000


	//----- nvinfo : EIATTR_MAXREG_COUNT
	.align		4
        /*003c*/ 	.byte	0x03, 0x1b
        /*003e*/ 	.short	0x00ff


	//----- nvinfo : EIATTR_MERCURY_ISA_VERSION
	.align		4
        /*0040*/ 	.byte	0x03, 0x5f
        /*0042*/ 	.short	0x0101


	//----- nvinfo : EIATTR_VRC_CTA_INIT_COUNT
	.align		4
        /*0044*/ 	.byte	0x02, 0x4a
	.zero		1
	.zero		1


	//----- nvinfo : EIATTR_EXIT_INSTR_OFFSETS
	.align		4
        /*0048*/ 	.byte	0x04, 0x1c
        /*004a*/ 	.short	(.L_83 - .L_82)


	//   ....[0]....
.L_82:
        /*004c*/ 	.word	0x00000060


	//   ....[1]....
        /*0050*/ 	.word	0x00002b10


	//----- nvinfo : EIATTR_INDIRECT_BRANCH_TARGETS
	.align		4
.L_83:
        /*0054*/ 	.byte	0x04, 0x34
        /*0056*/ 	.short	(.L_85 - .L_84)


	//   ....[0]....
.L_84:
        /*0058*/ 	.word	.L_x_44@srel
        /*005c*/ 	.short	0x0
        /*005e*/ 	.short	0x0
        /*0060*/ 	.word	0x3
        /*0064*/ 	.word	.L_x_45@srel
        /*0068*/ 	.word	.L_x_46@srel
        /*006c*/ 	.word	.L_x_47@srel


	//   ....[1]....
        /*0070*/ 	.word	.L_x_48@srel
        /*0074*/ 	.short	0x0
        /*0076*/ 	.short	0x0
        /*0078*/ 	.word	0x4
        /*007c*/ 	.word	.L_x_49@srel
        /*0080*/ 	.word	.L_x_50@srel
        /*0084*/ 	.word	.L_x_51@srel
        /*0088*/ 	.word	.L_x_47@srel


	//   ....[2]....
        /*008c*/ 	.word	.L_x_53@srel
        /*0090*/ 	.short	0x0
        /*0092*/ 	.short	0x0
        /*0094*/ 	.word	0x3
        /*0098*/ 	.word	.L_x_54@srel
        /*009c*/ 	.word	.L_x_55@srel
        /*00a0*/ 	.word	.L_x_56@srel


	//   ....[3]....
        /* <DEDUP_REMOVED lines=8> */


	//   ....[4]....
        /*00c0*/ 	.word	.L_x_62@srel
        /*00c4*/ 	.short	0x0
        /*00c6*/ 	.short	0x0
        /*00c8*/ 	.word	0x3
        /*00cc*/ 	.word	.L_x_63@srel
        /*00d0*/ 	.word	.L_x_64@srel
        /*00d4*/ 	.word	.L_x_65@srel


	//   ....[5]....
        /* <DEDUP_REMOVED lines=8> */


	//----- nvinfo : EIATTR_CRS_STACK_SIZE
	.align		4
.L_85:
        /*00f4*/ 	.byte	0x04, 0x1e
        /*00f6*/ 	.short	(.L_87 - .L_86)
.L_86:
        /*00f8*/ 	.word	0x00000000


	//----- nvinfo : EIATTR_CBANK_PARAM_SIZE
	.align		4
.L_87:
        /*00fc*/ 	.byte	0x03, 0x19
        /*00fe*/ 	.short	0x0018


	//----- nvinfo : EIATTR_PARAM_CBANK
	.align		4
        /*0100*/ 	.byte	0x04, 0x0a
        /*0102*/ 	.short	(.L_89 - .L_88)
	.align		4
.L_88:
        /*0104*/ 	.word	index@(.nv.constant0._Z14cudarandomwalkP7PolymerP17curandStateXORWOWm)
        /*0108*/ 	.short	0x0380
        /*010a*/ 	.short	0x0018


	//----- nvinfo : EIATTR_SW_WAR
	.align		4
.L_89:
        /*010c*/ 	.byte	0x04, 0x36
        /*010e*/ 	.short	(.L_91 - .L_90)
.L_90:
        /*0110*/ 	.word	0x00000008
.L_91:


//--------------------- .nv.callgraph             --------------------------
	.section	.nv.callgraph,"",@"SHT_CUDA_CALLGRAPH"
	.align	4
	.sectionentsize	8
	.align		4
        /*0000*/ 	.word	0x00000000
	.align		4
        /*0004*/ 	.word	0xffffffff
	.align		4
        /*0008*/ 	.word	0x00000000
	.align		4
        /*000c*/ 	.word	0xfffffffe
	.align		4
        /*0010*/ 	.word	0x00000000
	.align		4
        /*0014*/ 	.word	0xfffffffd
	.align		4
        /*0018*/ 	.word	0x00000000
	.align		4
        /*001c*/ 	.word	0xfffffffc


//--------------------- .nv.constant4             --------------------------
	.section	.nv.constant4,"a",@progbits
	.align	8
	.align		8
.nv.constant4:
        /*0000*/ 	.dword	precalc_xorwow_matrix
	.align		8
        /*0008*/ 	.dword	precalc_xorwow_offset_matrix
	.align		8
        /*0010*/ 	.dword	mrg32k3aM1
	.align		8
        /*0018*/ 	.dword	mrg32k3aM2
	.align		8
        /*0020*/ 	.dword	mrg32k3aM1SubSeq
	.align		8
        /*0028*/ 	.dword	mrg32k3aM2SubSeq
	.align		8
        /*0030*/ 	.dword	mrg32k3aM1Seq
	.align		8
        /*0038*/ 	.dword	mrg32k3aM2Seq
	.align		8
        /*0040*/ 	.dword	_ZN34_INTERNAL_d6a7c452_4_k_cu_6e9334b34cuda3std3__45__cpo5beginE
	.align		8
        /*0048*/ 	.dword	_ZN34_INTERNAL_d6a7c452_4_k_cu_6e9334b34cuda3std3__45__cpo3endE
	.align		8
        /*0050*/ 	.dword	_ZN34_INTERNAL_d6a7c452_4_k_cu_6e9334b34cuda3std3__45__cpo6cbeginE
	.align		8
        /*0058*/ 	.dword	_ZN34_INTERNAL_d6a7c452_4_k_cu_6e9334b34cuda3std3__45__cpo4cendE
	.align		8
        /*0060*/ 	.dword	_ZN34_INTERNAL_d6a7c452_4_k_cu_6e9334b34cuda3std3__45__cpo6rbeginE
	.align		8
        /*0068*/ 	.dword	_ZN34_INTERNAL_d6a7c452_4_k_cu_6e9334b34cuda3std3__45__cpo4rendE
	.align		8
        /*0070*/ 	.dword	_ZN34_INTERNAL_d6a7c452_4_k_cu_6e9334b34cuda3std3__45__cpo7crbeginE
	.align		8
        /*0078*/ 	.dword	_ZN34_INTERNAL_d6a7c452_4_k_cu_6e9334b34cuda3std3__45__cpo5crendE
	.align		8
        /*0080*/ 	.dword	_ZN34_INTERNAL_d6a7c452_4_k_cu_6e9334b34cuda3std3__436_GLOBAL__N__d6a7c452_4_k_cu_6e9334b36ignoreE
	.align		8
        /*0088*/ 	.dword	_ZN34_INTERNAL_d6a7c452_4_k_cu_6e9334b34cuda3std3__419piecewise_constructE
	.align		8
        /*0090*/ 	.dword	_ZN34_INTERNAL_d6a7c452_4_k_cu_6e9334b34cuda3std3__48in_placeE
	.align		8
        /*0098*/ 	.dword	_ZN34_INTERNAL_d6a7c452_4_k_cu_6e9334b34cuda3std3__420unreachable_sentinelE
	.align		8
        /*00a0*/ 	.dword	_ZN34_INTERNAL_d6a7c452_4_k_cu_6e9334b34cuda3std3__47nulloptE
	.align		8
        /*00a8*/ 	.dword	_ZN34_INTERNAL_d6a7c452_4_k_cu_6e9334b34cuda3std3__48unexpectE
	.align		8
        /*00b0*/ 	.dword	_ZN34_INTERNAL_d6a7c452_4_k_cu_6e9334b34cuda3std6ranges3__45__cpo4swapE
	.align		8
        /*00b8*/ 	.dword	_ZN34_INTERNAL_d6a7c452_4_k_cu_6e9334b34cuda3std6ranges3__45__cpo9iter_moveE
	.align		8
        /*00c0*/ 	.dword	_ZN34_INTERNAL_d6a7c452_4_k_cu_6e9334b34cuda3std6ranges3__45__cpo5beginE
	.align		8
        /*00c8*/ 	.dword	_ZN34_INTERNAL_d6a7c452_4_k_cu_6e9334b34cuda3std6ranges3__45__cpo3endE
	.align		8
        /*00d0*/ 	.dword	_ZN34_INTERNAL_d6a7c452_4_k_cu_6e9334b34cuda3std6ranges3__45__cpo6cbeginE
	.align		8
        /*00d8*/ 	.dword	_ZN34_INTERNAL_d6a7c452_4_k_cu_6e9334b34cuda3std6ranges3__45__cpo4cendE
	.align		8
        /*00e0*/ 	.dword	_ZN34_INTERNAL_d6a7c452_4_k_cu_6e9334b34cuda3std6ranges3__45__cpo7advanceE
	.align		8
        /*00e8*/ 	.dword	_ZN34_INTERNAL_d6a7c452_4_k_cu_6e9334b34cuda3std6ranges3__45__cpo9iter_swapE
	.align		8
        /*00f0*/ 	.dword	_ZN34_INTERNAL_d6a7c452_4_k_cu_6e9334b34cuda3std6ranges3__45__cpo4nextE
	.align		8
        /*00f8*/ 	.dword	_ZN34_INTERNAL_d6a7c452_4_k_cu_6e9334b34cuda3std6ranges3__45__cpo4prevE
	.align		8
        /*0100*/ 	.dword	_ZN34_INTERNAL_d6a7c452_4_k_cu_6e9334b34cuda3std6ranges3__45__cpo4dataE
	.align		8
        /*0108*/ 	.dword	_ZN34_INTERNAL_d6a7c452_4_k_cu_6e9334b34cuda3std6ranges3__45__cpo5cdataE
	.align		8
        /*0110*/ 	.dword	_ZN34_INTERNAL_d6a7c452_4_k_cu_6e9334b34cuda3std6ranges3__45__cpo4sizeE
	.align		8
        /*0118*/ 	.dword	_ZN34_INTERNAL_d6a7c452_4_k_cu_6e9334b34cuda3std6ranges3__45__cpo5ssizeE
	.align		8
        /*0120*/ 	.dword	_ZN34_INTERNAL_d6a7c452_4_k_cu_6e9334b34cuda3std6ranges3__45__cpo8distanceE
	.align		8
        /*0128*/ 	.dword	_ZN34_INTERNAL_d6a7c452_4_k_cu_6e9334b36thrust24THRUST_300001_SM_1000_NS8cuda_cub3parE
	.align		8
        /*0130*/ 	.dword	_ZN34_INTERNAL_d6a7c452_4_k_cu_6e9334b36thrust24THRUST_300001_SM_1000_NS8cuda_cub10par_nosyncE
	.align		8
        /*0138*/ 	.dword	_ZN34_INTERNAL_d6a7c452_4_k_cu_6e9334b36thrust24THRUST_300001_SM_1000_NS6system6detail10sequential3seqE
	.align		8
        /*0140*/ 	.dword	_ZN34_INTERNAL_d6a7c452_4_k_cu_6e9334b36thrust24THRUST_300001_SM_1000_NS12placeholders2_1E
	.align		8
        /*0148*/ 	.dword	_ZN34_INTERNAL_d6a7c452_4_k_cu_6e9334b36thrust24THRUST_300001_SM_1000_NS12placeholders2_2E
	.align		8
        /*0150*/ 	.dword	_ZN34_INTERNAL_d6a7c452_4_k_cu_6e9334b36thrust24THRUST_300001_SM_1000_NS12placeholders2_3E
	.align		8
        /*0158*/ 	.dword	_ZN34_INTERNAL_d6a7c452_4_k_cu_6e9334b36thrust24THRUST_300001_SM_1000_NS12placeholders2_4E
	.align		8
        /*0160*/ 	.dword	_ZN34_INTERNAL_d6a7c452_4_k_cu_6e9334b36thrust24THRUST_300001_SM_1000_NS12placeholders2_5E
	.align		8
        /*0168*/ 	.dword	_ZN34_INTERNAL_d6a7c452_4_k_cu_6e9334b36thrust24THRUST_300001_SM_1000_NS12placeholders2_6E
	.align		8
        /*0170*/ 	.dword	_ZN34_INTERNAL_d6a7c452_4_k_cu_6e9334b36thrust24THRUST_300001_SM_1000_NS12placeholders2_7E
	.align		8
        /*0178*/ 	.dword	_ZN34_INTERNAL_d6a7c452_4_k_cu_6e9334b36thrust24THRUST_300001_SM_1000_NS12placeholders2_8E
	.align		8
        /*0180*/ 	.dword	_ZN34_INTERNAL_d6a7c452_4_k_cu_6e9334b36thrust24THRUST_300001_SM_1000_NS12placeholders2_9E
	.align		8
        /*0188*/ 	.dword	_ZN34_INTERNAL_d6a7c452_4_k_cu_6e9334b36thrust24THRUST_300001_SM_1000_NS12placeholders3_10E
	.align		8
        /*0190*/ 	.dword	_ZN34_INTERNAL_d6a7c452_4_k_cu_6e9334b36thrust24THRUST_300001_SM_1000_NS3seqE


//--------------------- .nv.constant3             --------------------------
	.section	.nv.constant3,"a",@progbits
	.align	8
.nv.constant3:
	.type		__cr_lgamma_table,@object
	.size		__cr_lgamma_table,(.L_8 - __cr_lgamma_table)
__cr_lgamma_table:
        /*0000*/ 	.byte	0x00, 0x00, 0x00, 0x00, 0x00, 0x00, 0x00, 0x00, 0x00, 0x00, 0x00, 0x00, 0x00, 0x00, 0x00, 0x00
        /*0010*/ 	.byte	0xef, 0x39, 0xfa, 0xfe, 0x42, 0x2e, 0xe6, 0x3f, 0x02, 0x20, 0x2a, 0xfa, 0x0b, 0xab, 0xfc, 0x3f
        /*0020*/ 	.byte	0xf9, 0x2c, 0x92, 0x7c, 0xa7, 0x6c, 0x09, 0x40, 0xc9, 0x79, 0x44, 0x3c, 0x64, 0x26, 0x13, 0x40
        /*0030*/ 	.byte	0xca, 0x01, 0xcf, 0x3a, 0x27, 0x51, 0x1a, 0x40, 0x30, 0xcc, 0x2d, 0xf3, 0xe1, 0x0c, 0x21, 0x40
        /*0040*/ 	.byte	0x0d, 0xb7, 0xfc, 0x82, 0x8e, 0x35, 0x25, 0x40
.L_8:


//--------------------- .nv.constant2._Z14cudarandomwalkP7PolymerP17curandStateXORWOWm --------------------------
	.section	.nv.constant2._Z14cudarandomwalkP7PolymerP17curandStateXORWOWm,"a",@progbits
	.sectionflags	@""
	.align	4
.nv.constant2._Z14cudarandomwalkP7PolymerP17curandStateXORWOWm:
        /*0000*/ 	.byte	0x00, 0x16, 0x00, 0x00, 0x90, 0x15, 0x00, 0x00, 0x20, 0x18, 0x00, 0x00, 0x40, 0x17, 0x00, 0x00
        /*0010*/ 	.byte	0xb0, 0x17, 0x00, 0x00, 0xd0, 0x16, 0x00, 0x00, 0x20, 0x18, 0x00, 0x00, 0x60, 0x1a, 0x00, 0x00
        /*0020*/ 	.byte	0xf0, 0x19, 0x00, 0x00, 0x80, 0x1c, 0x00, 0x00, 0xa0, 0x1b, 0x00, 0x00, 0x10, 0x1c, 0x00, 0x00
        /*0030*/ 	.byte	0x30, 0x1b, 0x00, 0x00, 0x80, 0x1c, 0x00, 0x00, 0xf0, 0x1f, 0x00, 0x00, 0x80, 0x1f, 0x00, 0x00
        /*0040*/ 	.byte	0x10, 0x22, 0x00, 0x00, 0x30, 0x21, 0x00, 0x00, 0xa0, 0x21, 0x00, 0x00, 0xc0, 0x20, 0x00, 0x00
        /*0050*/ 	.byte	0x10, 0x22, 0x00, 0x00


//--------------------- .text._ZN3cub18CUB_300001_SM_10006detail11EmptyKernelIvEEvv --------------------------
	.section	.text._ZN3cub18CUB_300001_SM_10006detail11EmptyKernelIvEEvv,"ax",@progbits
	.align	128
        .global         _ZN3cub18CUB_300001_SM_10006detail11EmptyKernelIvEEvv
        .type           _ZN3cub18CUB_300001_SM_10006detail11EmptyKernelIvEEvv,@function
        .size           _ZN3cub18CUB_300001_SM_10006detail11EmptyKernelIvEEvv,(.L_x_73 - _ZN3cub18CUB_300001_SM_10006detail11EmptyKernelIvEEvv)
        .other          _ZN3cub18CUB_300001_SM_10006detail11EmptyKernelIvEEvv,@"STO_CUDA_ENTRY STV_DEFAULT"
_ZN3cub18CUB_300001_SM_10006detail11EmptyKernelIvEEvv:
.text._ZN3cub18CUB_300001_SM_10006detail11EmptyKernelIvEEvv:
[----:B------:R-:W-:Y:S01]  /*0000*/  LDC R1, c[0x0][0x37c] ;  /* 0x0000df00ff017b82 */ /* 0x000fe20000000800 */
[----:B------:R-:W-:Y:S05]  /*0010*/  EXIT ;  /* 0x000000000000794d */ /* 0x000fea0003800000 */
.L_x_0:
[----:B------:R-:W-:-:S00]  /*0020*/  BRA `(.L_x_0) ;  /* 0xfffffffc00fc7947 */ /* 0x000fc0000383ffff */
[----:B------:R-:W-:-:S00]  /*0030*/  NOP ;  /* 0x0000000000007918 */ /* 0x000fc00000000000 */
        /* <DEDUP_REMOVED lines=12> */
.L_x_73:


//--------------------- .text._Z14cudarandomwalkP7PolymerP17curandStateXORWOWm --------------------------
	.section	.text._Z14cudarandomwalkP7PolymerP17curandStateXORWOWm,"ax",@progbits
	.align	128
        .global         _Z14cudarandomwalkP7PolymerP17curandStateXORWOWm
        .type           _Z14cudarandomwalkP7PolymerP17curandStateXORWOWm,@function
        .size           _Z14cudarandomwalkP7PolymerP17curandStateXORWOWm,(.L_x_72 - _Z14cudarandomwalkP7PolymerP17curandStateXORWOWm)
        .other          _Z14cudarandomwalkP7PolymerP17curandStateXORWOWm,@"STO_CUDA_ENTRY STV_DEFAULT"
_Z14cudarandomwalkP7PolymerP17curandStateXORWOWm:
.text._Z14cudarandomwalkP7PolymerP17curandStateXORWOWm:
[----:B------:R-:W-:Y:S01]  /*0000*/  LDC R1, c[0x0][0x37c] ;  /* 0x0000df00ff017b82 */ /* 0x000fe20000000800 */
[----:B------:R-:W0:Y:S01]  /*0010*/  S2R R0, SR_CTAID.X ;  /* 0x0000000000007919 */ /* 0x000e220000002500 */
[----:B------:R-:W0:Y:S01]  /*0020*/  LDCU UR4, c[0x0][0x360] ;  /* 0x00006c00ff0477ac */ /* 0x000e220008000800 */
[----:B------:R-:W0:Y:S02]  /*0030*/  S2R R3, SR_TID.X ;  /* 0x0000000000037919 */ /* 0x000e240000002100 */
[----:B0-----:R-:W-:-:S05]  /*0040*/  IMAD R0, R0, UR4, R3 ;  /* 0x0000000400007c24 */ /* 0x001fca000f8e0203 */
[----:B------:R-:W-:-:S13]  /*0050*/  ISETP.GT.AND P0, PT, R0, 0xff, PT ;  /* 0x000000ff0000780c */ /* 0x000fda0003f04270 */
[----:B------:R-:W-:Y:S05]  /*0060*/  @P0 EXIT ;  /* 0x000000000000094d */ /* 0x000fea0003800000 */
[----:B------:R-:W0:Y:S01]  /*0070*/  LDC.64 R2, c[0x0][0x390] ;  /* 0x0000e400ff027b82 */ /* 0x000e220000000a00 */
[----:B------:R-:W1:Y:S01]  /*0080*/  LDCU.64 UR6, c[0x0][0x358] ;  /* 0x00006b00ff0677ac */ /* 0x000e620008000a00 */
[----:B------:R-:W-:Y:S01]  /*0090*/  ISETP.NE.AND P0, PT, R0, RZ, PT ;  /* 0x000000ff0000720c */ /* 0x000fe20003f05270 */
[----:B------:R-:W-:Y:S01]  /*00a0*/  BSSY.RECONVERGENT B0, `(.L_x_1) ;  /* 0x00000e2000007945 */ /* 0x000fe20003800200 */
[----:B------:R-:W-:-:S04]  /*00b0*/  SHF.R.S32.HI R10, RZ, 0x1f, R0 ;  /* 0x0000001fff0a7819 */ /* 0x000fc80000011400 */
[----:B------:R-:W2:Y:S01]  /*00c0*/  LDC.64 R12, c[0x0][0x388] ;  /* 0x0000e200ff0c7b82 */ /* 0x000ea20000000a00 */
[----:B0-----:R-:W-:Y:S02]  /*00d0*/  LOP3.LUT R2, R2, 0xaad26b49, RZ, 0x3c, !PT ;  /* 0xaad26b4902027812 */ /* 0x001fe400078e3cff */
[----:B------:R-:W-:-:S03]  /*00e0*/  LOP3.LUT R3, R3, 0xf7dcefdd, RZ, 0x3c, !PT ;  /* 0xf7dcefdd03037812 */ /* 0x000fc600078e3cff */
[----:B------:R-:W-:Y:S02]  /*00f0*/  IMAD R2, R2, 0x4182bed5, RZ ;  /* 0x4182bed502027824 */ /* 0x000fe400078e02ff */
[----:B------:R-:W-:Y:S02]  /*0100*/  IMAD R3, R3, -0x658354e5, RZ ;  /* 0x9a7cab1b03037824 */ /* 0x000fe400078e02ff */
[----:B--2---:R-:W-:Y:S01]  /*0110*/  IMAD.WIDE R12, R0, 0x30, R12 ;  /* 0x00000030000c7825 */ /* 0x004fe200078e020c */
[C---:B------:R-:W-:Y:S02]  /*0120*/  LOP3.LUT R6, R2.reuse, 0x159a55e5, RZ, 0x3c, !PT ;  /* 0x159a55e502067812 */ /* 0x040fe400078e3cff */
[C---:B------:R-:W-:Y:S01]  /*0130*/  IADD3 R4, PT, PT, R2.reuse, 0x64f0c9, R3 ;  /* 0x0064f0c902047810 */ /* 0x040fe20007ffe003 */
[C---:B------:R-:W-:Y:S01]  /*0140*/  VIADD R5, R2.reuse, 0x75bcd15 ;  /* 0x075bcd1502057836 */ /* 0x040fe20000000000 */
[----:B------:R-:W-:Y:S01]  /*0150*/  LOP3.LUT R8, R3, 0x5491333, RZ, 0x3c, !PT ;  /* 0x0549133303087812 */ /* 0x000fe200078e3cff */
[----:B------:R-:W-:-:S02]  /*0160*/  VIADD R9, R2, 0x583f19 ;  /* 0x00583f1902097836 */ /* 0x000fc40000000000 */
[----:B------:R-:W-:Y:S01]  /*0170*/  VIADD R7, R3, 0x1f123bb5 ;  /* 0x1f123bb503077836 */ /* 0x000fe20000000000 */
[----:B-1----:R0:W-:Y:S04]  /*0180*/  STG.E.64 desc[UR6][R12.64], R4 ;  /* 0x000000040c007986 */ /* 0x0021e8000c101b06 */
[----:B------:R0:W-:Y:S04]  /*0190*/  STG.E.64 desc[UR6][R12.64+0x8], R6 ;  /* 0x000008060c007986 */ /* 0x0001e8000c101b06 */
[----:B------:R0:W-:Y:S01]  /*01a0*/  STG.E.64 desc[UR6][R12.64+0x10], R8 ;  /* 0x000010080c007986 */ /* 0x0001e2000c101b06 */
[----:B------:R-:W-:Y:S05]  /*01b0*/  @!P0 BRA `(.L_x_2) ;  /* 0x0000000c00408947 */ /* 0x000fea0003800000 */
[----:B------:R-:W-:Y:S02]  /*01c0*/  IMAD.MOV.U32 R11, RZ, RZ, RZ ;  /* 0x000000ffff0b7224 */ /* 0x000fe400078e00ff */
[----:B------:R-:W-:Y:S02]  /*01d0*/  IMAD.MOV.U32 R14, RZ, RZ, R0 ;  /* 0x000000ffff0e7224 */ /* 0x000fe400078e0000 */
[----:B------:R-:W-:-:S07]  /*01e0*/  IMAD.MOV.U32 R15, RZ, RZ, R10 ;  /* 0x000000ffff0f7224 */ /* 0x000fce00078e000a */
.L_x_8:
[----:B------:R-:W-:Y:S01]  /*01f0*/  LOP3.LUT R16, R14, 0x3, RZ, 0xc0, !PT ;  /* 0x000000030e107812 */ /* 0x000fe200078ec0ff */
[----:B------:R-:W-:Y:S03]  /*0200*/  BSSY.RECONVERGENT B1, `(.L_x_3) ;  /* 0x00000c5000017945 */ /* 0x000fe60003800200 */
[----:B------:R-:W-:-:S04]  /*0210*/  ISETP.NE.U32.AND P0, PT, R16, RZ, PT ;  /* 0x000000ff1000720c */ /* 0x000fc80003f05070 */
[----:B------:R-:W-:-:S13]  /*0220*/  ISETP.NE.AND.EX P0, PT, RZ, RZ, PT, P0 ;  /* 0x000000ffff00720c */ /* 0x000fda0003f05300 */
[----:B-1----:R-:W-:Y:S05]  /*0230*/  @!P0 BRA `(.L_x_4) ;  /* 0x0000000c00048947 */ /* 0x002fea0003800000 */
[----:B0-----:R-:W0:Y:S01]  /*0240*/  LDC.64 R6, c[0x4][RZ] ;  /* 0x01000000ff067b82 */ /* 0x001e220000000a00 */
[----:B------:R-:W-:Y:S02]  /*0250*/  IMAD.MOV.U32 R17, RZ, RZ, RZ ;  /* 0x000000ffff117224 */ /* 0x000fe400078e00ff */
[----:B0-----:R-:W-:-:S07]  /*0260*/  IMAD.WIDE.U32 R6, R11, 0xc80, R6 ;  /* 0x00000c800b067825 */ /* 0x001fce00078e0006 */
.L_x_7:
[----:B-1----:R-:W-:Y:S01]  /*0270*/  IMAD.MOV.U32 R19, RZ, RZ, RZ ;  /* 0x000000ffff137224 */ /* 0x002fe200078e00ff */
[----:B------:R-:W-:Y:S01]  /*0280*/  CS2R R4, SRZ ;  /* 0x0000000000047805 */ /* 0x000fe2000001ff00 */
[----:B------:R-:W-:Y:S01]  /*0290*/  IMAD.MOV.U32 R21, RZ, RZ, RZ ;  /* 0x000000ffff157224 */ /* 0x000fe200078e00ff */
[----:B------:R-:W-:-:S07]  /*02a0*/  CS2R R2, SRZ ;  /* 0x0000000000027805 */ /* 0x000fce000001ff00 */
.L_x_6:
[----:B------:R-:W-:-:S05]  /*02b0*/  IMAD.WIDE.U32 R8, R21, 0x4, R12 ;  /* 0x0000000415087825 */ /* 0x000fca00078e000c */
[----:B------:R0:W5:Y:S01]  /*02c0*/  LDG.E R18, desc[UR6][R8.64+0x4] ;  /* 0x0000040608127981 */ /* 0x000162000c1e1900 */
[----:B------:R-:W-:Y:S02]  /*02d0*/  IMAD.SHL.U32 R20, R21, 0x20, RZ ;  /* 0x0000002015147824 */ /* 0x000fe400078e00ff */
[----:B------:R-:W-:-:S07]  /*02e0*/  IMAD.MOV.U32 R23, RZ, RZ, RZ ;  /* 0x000000ffff177224 */ /* 0x000fce00078e00ff */
.L_x_5:
[----:B-----5:R-:W-:Y:S01]  /*02f0*/  SHF.R.U32.HI R28, RZ, R23, R18 ;  /* 0x00000017ff1c7219 */ /* 0x020fe20000011612 */
[----:B0-----:R-:W-:-:S03]  /*0300*/  IMAD.IADD R8, R20, 0x1, R23 ;  /* 0x0000000114087824 */ /* 0x001fc600078e0217 */
[----:B------:R-:W-:-:S04]  /*0310*/  LOP3.LUT R9, R28, 0x1, RZ, 0xc0, !PT ;  /* 0x000000011c097812 */ /* 0x000fc800078ec0ff */
[----:B------:R-:W-:Y:S01]  /*0320*/  ISETP.NE.U32.AND P0, PT, R9, 0x1, PT ;  /* 0x000000010900780c */ /* 0x000fe20003f05070 */
[----:B------:R-:W-:-:S03]  /*0330*/  IMAD R9, R8, 0x5, RZ ;  /* 0x0000000508097824 */ /* 0x000fc600078e02ff */
[----:B------:R-:W-:Y:S01]  /*0340*/  R2P PR, R28, 0x7e ;  /* 0x0000007e1c007804 */ /* 0x000fe20000000000 */
[----:B------:R-:W-:-:S08]  /*0350*/  IMAD.WIDE.U32 R8, R9, 0x4, R6 ;  /* 0x0000000409087825 */ /* 0x000fd000078e0006 */
[----:B------:R-:W2:Y:S04]  /*0360*/  @!P0 LDG.E R22, desc[UR6][R8.64] ;  /* 0x0000000608168981 */ /* 0x000ea8000c1e1900 */
[----:B------:R-:W3:Y:S04]  /*0370*/  @P1 LDG.E R26, desc[UR6][R8.64+0x14] ;  /* 0x00001406081a1981 */ /* 0x000ee8000c1e1900 */
[----:B------:R-:W4:Y:S04]  /*0380*/  @!P0 LDG.E R25, desc[UR6][R8.64+0x4] ;  /* 0x0000040608198981 */ /* 0x000f28000c1e1900 */
[----:B------:R-:W4:Y:S04]  /*0390*/  @!P0 LDG.E R24, desc[UR6][R8.64+0x8] ;  /* 0x0000080608188981 */ /* 0x000f28000c1e1900 */
[----:B------:R-:W4:Y:S04]  /*03a0*/  @P2 LDG.E R30, desc[UR6][R8.64+0x28] ;  /* 0x00002806081e2981 */ /* 0x000f28000c1e1900 */
[----:B------:R-:W4:Y:S04]  /*03b0*/  @P3 LDG.E R32, desc[UR6][R8.64+0x3c] ;  /* 0x00003c0608203981 */ /* 0x000f28000c1e1900 */
[----:B------:R-:W4:Y:S04]  /*03c0*/  @!P0 LDG.E R27, desc[UR6][R8.64+0xc] ;  /* 0x00000c06081b8981 */ /* 0x000f28000c1e1900 */
[----:B------:R-:W4:Y:S04]  /*03d0*/  @P4 LDG.E R34, desc[UR6][R8.64+0x50] ;  /* 0x0000500608224981 */ /* 0x000f28000c1e1900 */
[----:B------:R-:W4:Y:S04]  /*03e0*/  @P1 LDG.E R29, desc[UR6][R8.64+0x20] ;  /* 0x00002006081d1981 */ /* 0x000f28000c1e1900 */
[----:B------:R-:W4:Y:S04]  /*03f0*/  @P2 LDG.E R31, desc[UR6][R8.64+0x2c] ;  /* 0x00002c06081f2981 */ /* 0x000f28000c1e1900 */
[----:B------:R-:W4:Y:S04]  /*0400*/  @P6 LDG.E R36, desc[UR6][R8.64+0x78] ;  /* 0x0000780608246981 */ /* 0x000f28000c1e1900 */
[----:B------:R-:W4:Y:S04]  /*0410*/  @P4 LDG.E R33, desc[UR6][R8.64+0x5c] ;  /* 0x00005c0608214981 */ /* 0x000f28000c1e1900 */
[----:B------:R-:W4:Y:S01]  /*0420*/  @P5 LDG.E R35, desc[UR6][R8.64+0x68] ;  /* 0x0000680608235981 */ /* 0x000f22000c1e1900 */
[----:B--2---:R-:W-:-:S03]  /*0430*/  @!P0 LOP3.LUT R19, R19, R22, RZ, 0x3c, !PT ;  /* 0x0000001613138212 */ /* 0x004fc600078e3cff */
[----:B------:R-:W2:Y:S01]  /*0440*/  @!P0 LDG.E R22, desc[UR6][R8.64+0x10] ;  /* 0x0000100608168981 */ /* 0x000ea2000c1e1900 */
[----:B---3--:R-:W-:-:S03]  /*0450*/  @P1 LOP3.LUT R19, R19, R26, RZ, 0x3c, !PT ;  /* 0x0000001a13131212 */ /* 0x008fc600078e3cff */
[----:B------:R-:W3:Y:S01]  /*0460*/  @P1 LDG.E R26, desc[UR6][R8.64+0x24] ;  /* 0x00002406081a1981 */ /* 0x000ee2000c1e1900 */
[----:B----4-:R-:W-:-:S03]  /*0470*/  @!P0 LOP3.LUT R2, R2, R25, RZ, 0x3c, !PT ;  /* 0x0000001902028212 */ /* 0x010fc600078e3cff */
[----:B------:R-:W4:Y:S01]  /*0480*/  @P1 LDG.E R25, desc[UR6][R8.64+0x18] ;  /* 0x0000180608191981 */ /* 0x000f22000c1e1900 */
[----:B------:R-:W-:-:S03]  /*0490*/  @!P0 LOP3.LUT R3, R3, R24, RZ, 0x3c, !PT ;  /* 0x0000001803038212 */ /* 0x000fc600078e3cff */
[----:B------:R-:W4:Y:S01]  /*04a0*/  @P1 LDG.E R24, desc[UR6][R8.64+0x1c] ;  /* 0x00001c0608181981 */ /* 0x000f22000c1e1900 */
[----:B------:R-:W-:-:S03]  /*04b0*/  @P2 LOP3.LUT R19, R19, R30, RZ, 0x3c, !PT ;  /* 0x0000001e13132212 */ /* 0x000fc600078e3cff */
[----:B------:R-:W4:Y:S01]  /*04c0*/  @P2 LDG.E R30, desc[UR6][R8.64+0x30] ;  /* 0x00003006081e2981 */ /* 0x000f22000c1e1900 */
[----:B------:R-:W-:-:S03]  /*04d0*/  @P3 LOP3.LUT R19, R19, R32, RZ, 0x3c, !PT ;  /* 0x0000002013133212 */ /* 0x000fc600078e3cff */
[----:B------:R-:W4:Y:S01]  /*04e0*/  @P2 LDG.E R32, desc[UR6][R8.64+0x38] ;  /* 0x0000380608202981 */ /* 0x000f22000c1e1900 */
[----:B------:R-:W-:-:S03]  /*04f0*/  @!P0 LOP3.LUT R4, R4, R27, RZ, 0x3c, !PT ;  /* 0x0000001b04048212 */ /* 0x000fc600078e3cff */
[----:B------:R-:W4:Y:S01]  /*0500*/  @P3 LDG.E R27, desc[UR6][R8.64+0x40] ;  /* 0x00004006081b3981 */ /* 0x000f22000c1e1900 */
[----:B------:R-:W-:-:S03]  /*0510*/  @P4 LOP3.LUT R19, R19, R34, RZ, 0x3c, !PT ;  /* 0x0000002213134212 */ /* 0x000fc600078e3cff */
[----:B------:R-:W4:Y:S01]  /*0520*/  @P5 LDG.E R34, desc[UR6][R8.64+0x64] ;  /* 0x0000640608225981 */ /* 0x000f22000c1e1900 */
[----:B------:R-:W-:-:S03]  /*0530*/  @P1 LOP3.LUT R4, R4, R29, RZ, 0x3c, !PT ;  /* 0x0000001d04041212 */ /* 0x000fc600078e3cff */
[----:B------:R-:W4:Y:S01]  /*0540*/  @P3 LDG.E R29, desc[UR6][R8.64+0x48] ;  /* 0x00004806081d3981 */ /* 0x000f22000c1e1900 */
[----:B--2---:R-:W-:Y:S02]  /*0550*/  @!P0 LOP3.LUT R5, R5, R22, RZ, 0x3c, !PT ;  /* 0x0000001605058212 */ /* 0x004fe400078e3cff */
[----:B------:R-:W-:Y:S01]  /*0560*/  LOP3.LUT P0, RZ, R28, 0x80, RZ, 0xc0, !PT ;  /* 0x000000801cff7812 */ /* 0x000fe2000780c0ff */
[----:B------:R-:W2:Y:S01]  /*0570*/  @P3 LDG.E R22, desc[UR6][R8.64+0x44] ;  /* 0x0000440608163981 */ /* 0x000ea2000c1e1900 */
[----:B---3--:R-:W-:-:S03]  /*0580*/  @P1 LOP3.LUT R5, R5, R26, RZ, 0x3c, !PT ;  /* 0x0000001a05051212 */ /* 0x008fc600078e3cff */
[----:B------:R-:W3:Y:S01]  /*0590*/  @P4 LDG.E R26, desc[UR6][R8.64+0x58] ;  /* 0x00005806081a4981 */ /* 0x000ee2000c1e1900 */
[----:B----4-:R-:W-:-:S03]  /*05a0*/  @P1 LOP3.LUT R2, R2, R25, RZ, 0x3c, !PT ;  /* 0x0000001902021212 */ /* 0x010fc600078e3cff */
[----:B------:R-:W4:Y:S01]  /*05b0*/  @P2 LDG.E R25, desc[UR6][R8.64+0x34] ;  /* 0x0000340608192981 */ /* 0x000f22000c1e1900 */
[----:B------:R-:W-:-:S03]  /*05c0*/  @P1 LOP3.LUT R3, R3, R24, RZ, 0x3c, !PT ;  /* 0x0000001803031212 */ /* 0x000fc600078e3cff */
[----:B------:R-:W4:Y:S01]  /*05d0*/  @P3 LDG.E R24, desc[UR6][R8.64+0x4c] ;  /* 0x00004c0608183981 */ /* 0x000f22000c1e1900 */
[----:B------:R-:W-:-:S03]  /*05e0*/  @P2 LOP3.LUT R3, R3, R30, RZ, 0x3c, !PT ;  /* 0x0000001e03032212 */ /* 0x000fc600078e3cff */
[----:B------:R-:W4:Y:S01]  /*05f0*/  @P4 LDG.E R30, desc[UR6][R8.64+0x60] ;  /* 0x00006006081e4981 */ /* 0x000f22000c1e1900 */
[----:B------:R-:W-:Y:S02]  /*0600*/  @P2 LOP3.LUT R5, R5, R32, RZ, 0x3c, !PT ;  /* 0x0000002005052212 */ /* 0x000fe400078e3cff */
[----:B------:R-:W-:Y:S01]  /*0610*/  @P2 LOP3.LUT R2, R2, R31, RZ, 0x3c, !PT ;  /* 0x0000001f02022212 */ /* 0x000fe200078e3cff */
[----:B------:R-:W4:Y:S04]  /*0620*/  @P0 LDG.E R32, desc[UR6][R8.64+0x8c] ;  /* 0x00008c0608200981 */ /* 0x000f28000c1e1900 */
[----:B------:R-:W4:Y:S01]  /*0630*/  @P4 LDG.E R31, desc[UR6][R8.64+0x54] ;  /* 0x00005406081f4981 */ /* 0x000f22000c1e1900 */
[----:B------:R-:W-:Y:S02]  /*0640*/  @P5 LOP3.LUT R19, R19, R34, RZ, 0x3c, !PT ;  /* 0x0000002213135212 */ /* 0x000fe400078e3cff */
[----:B------:R-:W-:Y:S01]  /*0650*/  @P3 LOP3.LUT R2, R2, R27, RZ, 0x3c, !PT ;  /* 0x0000001b02023212 */ /* 0x000fe200078e3cff */
[----:B------:R-:W4:Y:S01]  /*0660*/  @P0 LDG.E R34, desc[UR6][R8.64+0x9c] ;  /* 0x00009c0608220981 */ /* 0x000f22000c1e1900 */
[----:B------:R-:W-:-:S03]  /*0670*/  @P6 LOP3.LUT R19, R19, R36, RZ, 0x3c, !PT ;  /* 0x0000002413136212 */ /* 0x000fc600078e3cff */
[----:B------:R-:W4:Y:S01]  /*0680*/  @P6 LDG.E R27, desc[UR6][R8.64+0x7c] ;  /* 0x00007c06081b6981 */ /* 0x000f22000c1e1900 */
[----:B--2---:R-:W-:-:S03]  /*0690*/  @P3 LOP3.LUT R3, R3, R22, RZ, 0x3c, !PT ;  /* 0x0000001603033212 */ /* 0x004fc600078e3cff */
[----:B------:R-:W2:Y:S01]  /*06a0*/  @P5 LDG.E R22, desc[UR6][R8.64+0x6c] ;  /* 0x00006c0608165981 */ /* 0x000ea2000c1e1900 */
[----:B---3--:R-:W-:-:S03]  /*06b0*/  @P4 LOP3.LUT R3, R3, R26, RZ, 0x3c, !PT ;  /* 0x0000001a03034212 */ /* 0x008fc600078e3cff */
[----:B------:R-:W3:Y:S01]  /*06c0*/  @P6 LDG.E R26, desc[UR6][R8.64+0x80] ;  /* 0x00008006081a6981 */ /* 0x000ee2000c1e1900 */
[----:B----4-:R-:W-:-:S03]  /*06d0*/  @P2 LOP3.LUT R4, R4, R25, RZ, 0x3c, !PT ;  /* 0x0000001904042212 */ /* 0x010fc600078e3cff */
[----:B------:R-:W4:Y:S01]  /*06e0*/  @P5 LDG.E R25, desc[UR6][R8.64+0x70] ;  /* 0x0000700608195981 */ /* 0x000f22000c1e1900 */
[----:B------:R-:W-:-:S03]  /*06f0*/  @P3 LOP3.LUT R5, R5, R24, RZ, 0x3c, !PT ;  /* 0x0000001805053212 */ /* 0x000fc600078e3cff */
[----:B------:R-:W4:Y:S01]  /*0700*/  @P5 LDG.E R24, desc[UR6][R8.64+0x74] ;  /* 0x0000740608185981 */ /* 0x000f22000c1e1900 */
[----:B------:R-:W-:Y:S02]  /*0710*/  @P3 LOP3.LUT R4, R4, R29, RZ, 0x3c, !PT ;  /* 0x0000001d04043212 */ /* 0x000fe400078e3cff */
[----:B------:R-:W-:Y:S01]  /*0720*/  @P4 LOP3.LUT R5, R5, R30, RZ, 0x3c, !PT ;  /* 0x0000001e05054212 */ /* 0x000fe200078e3cff */
[----:B------:R-:W4:Y:S01]  /*0730*/  @P6 LDG.E R29, desc[UR6][R8.64+0x84] ;  /* 0x00008406081d6981 */ /* 0x000f22000c1e1900 */
[----:B------:R-:W-:-:S03]  /*0740*/  @P4 LOP3.LUT R4, R4, R33, RZ, 0x3c, !PT ;  /* 0x0000002104044212 */ /* 0x000fc600078e3cff */
[----:B------:R-:W4:Y:S01]  /*0750*/  @P6 LDG.E R30, desc[UR6][R8.64+0x88] ;  /* 0x00008806081e6981 */ /* 0x000f22000c1e1900 */
[----:B------:R-:W-:Y:S02]  /*0760*/  @P0 LOP3.LUT R19, R19, R32, RZ, 0x3c, !PT ;  /* 0x0000002013130212 */ /* 0x000fe400078e3cff */
[----:B------:R-:W-:Y:S01]  /*0770*/  @P4 LOP3.LUT R2, R2, R31, RZ, 0x3c, !PT ;  /* 0x0000001f02024212 */ /* 0x000fe200078e3cff */
[----:B------:R-:W4:Y:S04]  /*0780*/  @P0 LDG.E R32, desc[UR6][R8.64+0x94] ;  /* 0x0000940608200981 */ /* 0x000f28000c1e1900 */
[----:B------:R-:W4:Y:S04]  /*0790*/  @P0 LDG.E R31, desc[UR6][R8.64+0x90] ;  /* 0x00009006081f0981 */ /* 0x000f28000c1e1900 */
[----:B------:R-:W4:Y:S01]  /*07a0*/  @P0 LDG.E R33, desc[UR6][R8.64+0x98] ;  /* 0x0000980608210981 */ /* 0x000f22000c1e1900 */
[----:B------:R-:W-:-:S04]  /*07b0*/  @P5 LOP3.LUT R2, R2, R35, RZ, 0x3c, !PT ;  /* 0x0000002302025212 */ /* 0x000fc800078e3cff */
[----:B------:R-:W-:Y:S02]  /*07c0*/  @P6 LOP3.LUT R2, R2, R27, RZ, 0x3c, !PT ;  /* 0x0000001b02026212 */ /* 0x000fe400078e3cff */
[----:B--2---:R-:W-:-:S04]  /*07d0*/  @P5 LOP3.LUT R3, R3, R22, RZ, 0x3c, !PT ;  /* 0x0000001603035212 */ /* 0x004fc800078e3cff */
[----:B---3--:R-:W-:Y:S02]  /*07e0*/  @P6 LOP3.LUT R3, R3, R26, RZ, 0x3c, !PT ;  /* 0x0000001a03036212 */ /* 0x008fe400078e3cff */
[----:B----4-:R-:W-:Y:S02]  /*07f0*/  @P5 LOP3.LUT R4, R4, R25, RZ, 0x3c, !PT ;  /* 0x0000001904045212 */ /* 0x010fe400078e3cff */
[----:B------:R-:W-:Y:S02]  /*0800*/  @P5 LOP3.LUT R5, R5, R24, RZ, 0x3c, !PT ;  /* 0x0000001805055212 */ /* 0x000fe400078e3cff */
[----:B------:R-:W-:Y:S02]  /*0810*/  @P6 LOP3.LUT R4, R4, R29, RZ, 0x3c, !PT ;  /* 0x0000001d04046212 */ /* 0x000fe400078e3cff */
[----:B------:R-:W-:Y:S02]  /*0820*/  @P6 LOP3.LUT R5, R5, R30, RZ, 0x3c, !PT ;  /* 0x0000001e05056212 */ /* 0x000fe400078e3cff */
[----:B------:R-:W-:-:S02]  /*0830*/  @P0 LOP3.LUT R3, R3, R32, RZ, 0x3c, !PT ;  /* 0x0000002003030212 */ /* 0x000fc400078e3cff */
[----:B------:R-:W-:Y:S02]  /*0840*/  @P0 LOP3.LUT R5, R5, R34, RZ, 0x3c, !PT ;  /* 0x0000002205050212 */ /* 0x000fe400078e3cff */
[----:B------:R-:W-:Y:S02]  /*0850*/  @P0 LOP3.LUT R2, R2, R31, RZ, 0x3c, !PT ;  /* 0x0000001f02020212 */ /* 0x000fe400078e3cff */
[----:B------:R-:W-:Y:S02]  /*0860*/  @P0 LOP3.LUT R4, R4, R33, RZ, 0x3c, !PT ;  /* 0x0000002104040212 */ /* 0x000fe400078e3cff */
[----:B------:R-:W-:-:S13]  /*0870*/  R2P PR, R28.B1, 0x7f ;  /* 0x0000007f1c007804 */ /* 0x000fda0000001000 */
[----:B------:R-:W2:Y:S04]  /*0880*/  @P0 LDG.E R22, desc[UR6][R8.64+0xa0] ;  /* 0x0000a00608160981 */ /* 0x000ea8000c1e1900 */
[----:B------:R-:W3:Y:S04]  /*0890*/  @P1 LDG.E R30, desc[UR6][R8.64+0xb4] ;  /* 0x0000b406081e1981 */ /* 0x000ee8000c1e1900 */
[----:B------:R-:W4:Y:S04]  /*08a0*/  @P2 LDG.E R32, desc[UR6][R8.64+0xc8] ;  /* 0x0000c80608202981 */ /* 0x000f28000c1e1900 */
        /* <DEDUP_REMOVED lines=9> */
[----:B------:R-:W4:Y:S01]  /*0940*/  @P4 LDG.E R35, desc[UR6][R8.64+0xf4] ;  /* 0x0000f40608234981 */ /* 0x000f22000c1e1900 */
[----:B--2---:R-:W-:-:S03]  /*0950*/  @P0 LOP3.LUT R19, R19, R22, RZ, 0x3c, !PT ;  /* 0x0000001613130212 */ /* 0x004fc600078e3cff */
[----:B------:R-:W2:Y:S01]  /*0960*/  @P1 LDG.E R22, desc[UR6][R8.64+0xc4] ;  /* 0x0000c40608161981 */ /* 0x000ea2000c1e1900 */
[----:B---3--:R-:W-:-:S03]  /*0970*/  @P1 LOP3.LUT R19, R19, R30, RZ, 0x3c, !PT ;  /* 0x0000001e13131212 */ /* 0x008fc600078e3cff */
[----:B------:R-:W3:Y:S01]  /*0980*/  @P1 LDG.E R30, desc[UR6][R8.64+0xbc] ;  /* 0x0000bc06081e1981 */ /* 0x000ee2000c1e1900 */
[----:B----4-:R-:W-:-:S03]  /*0990*/  @P2 LOP3.LUT R19, R19, R32, RZ, 0x3c, !PT ;  /* 0x0000002013132212 */ /* 0x010fc600078e3cff */
[----:B------:R-:W4:Y:S01]  /*09a0*/  @P6 LDG.E R32, desc[UR6][R8.64+0x118] ;  /* 0x0001180608206981 */ /* 0x000f22000c1e1900 */
[----:B------:R-:W-:Y:S02]  /*09b0*/  @P3 LOP3.LUT R19, R19, R34, RZ, 0x3c, !PT ;  /* 0x0000002213133212 */ /* 0x000fe400078e3cff */
[----:B------:R-:W-:Y:S02]  /*09c0*/  @P0 LOP3.LUT R2, R2, R25, RZ, 0x3c, !PT ;  /* 0x0000001902020212 */ /* 0x000fe400078e3cff */
[----:B------:R-:W4:Y:S01]  /*09d0*/  @P4 LDG.E R25, desc[UR6][R8.64+0xfc] ;  /* 0x0000fc0608194981 */ /* 0x000f22000c1e1900 */
[----:B------:R-:W-:-:S03]  /*09e0*/  @P0 LOP3.LUT R3, R3, R24, RZ, 0x3c, !PT ;  /* 0x0000001803030212 */ /* 0x000fc600078e3cff */
[----:B------:R-:W4:Y:S01]  /*09f0*/  @P2 LDG.E R24, desc[UR6][R8.64+0xd0] ;  /* 0x0000d00608182981 */ /* 0x000f22000c1e1900 */
[----:B------:R-:W-:-:S03]  /*0a00*/  @P0 LOP3.LUT R4, R4, R27, RZ, 0x3c, !PT ;  /* 0x0000001b04040212 */ /* 0x000fc600078e3cff */
[----:B------:R-:W4:Y:S01]  /*0a10*/  @P2 LDG.E R27, desc[UR6][R8.64+0xcc] ;  /* 0x0000cc06081b2981 */ /* 0x000f22000c1e1900 */
[----:B------:R-:W-:Y:S02]  /*0a20*/  @P0 LOP3.LUT R5, R5, R26, RZ, 0x3c, !PT ;  /* 0x0000001a05050212 */ /* 0x000fe400078e3cff */
[----:B------:R-:W-:Y:S01]  /*0a30*/  LOP3.LUT P0, RZ, R28, 0x8000, RZ, 0xc0, !PT ;  /* 0x000080001cff7812 */ /* 0x000fe2000780c0ff */
[----:B------:R-:W4:Y:S01]  /*0a40*/  @P2 LDG.E R26, desc[UR6][R8.64+0xd8] ;  /* 0x0000d806081a2981 */ /* 0x000f22000c1e1900 */
[----:B------:R-:W-:-:S03]  /*0a50*/  @P4 LOP3.LUT R19, R19, R36, RZ, 0x3c, !PT ;  /* 0x0000002413134212 */ /* 0x000fc600078e3cff */
[----:B------:R-:W4:Y:S01]  /*0a60*/  @P3 LDG.E R28, desc[UR6][R8.64+0xe4] ;  /* 0x0000e406081c3981 */ /* 0x000f22000c1e1900 */
[----:B------:R-:W-:-:S03]  /*0a70*/  @P1 LOP3.LUT R2, R2, R29, RZ, 0x3c, !PT ;  /* 0x0000001d02021212 */ /* 0x000fc600078e3cff */
[----:B------:R-:W4:Y:S01]  /*0a80*/  @P2 LDG.E R29, desc[UR6][R8.64+0xd4] ;  /* 0x0000d406081d2981 */ /* 0x000f22000c1e1900 */
[----:B------:R-:W-:-:S03]  /*0a90*/  @P5 LOP3.LUT R19, R19, R33, RZ, 0x3c, !PT ;  /* 0x0000002113135212 */ /* 0x000fc600078e3cff */
[----:B------:R-:W4:Y:S01]  /*0aa0*/  @P3 LDG.E R33, desc[UR6][R8.64+0xe8] ;  /* 0x0000e80608213981 */ /* 0x000f22000c1e1900 */
[----:B------:R-:W-:-:S03]  /*0ab0*/  @P1 LOP3.LUT R4, R4, R31, RZ, 0x3c, !PT ;  /* 0x0000001f04041212 */ /* 0x000fc600078e3cff */
        /* <DEDUP_REMOVED lines=20> */
[----:B------:R-:W-:Y:S02]  /*0c00*/  @P3 LOP3.LUT R2, R2, R31, RZ, 0x3c, !PT ;  /* 0x0000001f02023212 */ /* 0x000fe400078e3cff */
[----:B------:R-:W-:Y:S01]  /*0c10*/  @P4 LOP3.LUT R4, R4, R25, RZ, 0x3c, !PT ;  /* 0x0000001904044212 */ /* 0x000fe200078e3cff */
        /* <DEDUP_REMOVED lines=10> */
[----:B------:R-:W-:-:S05]  /*0cc0*/  VIADD R23, R23, 0x10 ;  /* 0x0000001017177836 */ /* 0x000fca0000000000 */
[----:B------:R-:W-:Y:S02]  /*0cd0*/  ISETP.NE.AND P1, PT, R23, 0x20, PT ;  /* 0x000000201700780c */ /* 0x000fe40003f25270 */
[----:B------:R-:W-:Y:S02]  /*0ce0*/  @P4 LOP3.LUT R5, R5, R24, RZ, 0x3c, !PT ;  /* 0x0000001805054212 */ /* 0x000fe400078e3cff */
[----:B------:R-:W-:Y:S02]  /*0cf0*/  @P5 LOP3.LUT R2, R2, R27, RZ, 0x3c, !PT ;  /* 0x0000001b02025212 */ /* 0x000fe400078e3cff */
[----:B------:R-:W-:-:S04]  /*0d00*/  @P5 LOP3.LUT R3, R3, R26, RZ, 0x3c, !PT ;  /* 0x0000001a03035212 */ /* 0x000fc800078e3cff */
[----:B------:R-:W-:Y:S02]  /*0d10*/  @P6 LOP3.LUT R3, R3, R28, RZ, 0x3c, !PT ;  /* 0x0000001c03036212 */ /* 0x000fe400078e3cff */
[----:B------:R-:W-:Y:S02]  /*0d20*/  @P5 LOP3.LUT R4, R4, R29, RZ, 0x3c, !PT ;  /* 0x0000001d04045212 */ /* 0x000fe400078e3cff */
[----:B------:R-:W-:Y:S02]  /*0d30*/  @P6 LOP3.LUT R2, R2, R31, RZ, 0x3c, !PT ;  /* 0x0000001f02026212 */ /* 0x000fe400078e3cff */
[----:B------:R-:W-:Y:S02]  /*0d40*/  @P6 LOP3.LUT R4, R4, R25, RZ, 0x3c, !PT ;  /* 0x0000001904046212 */ /* 0x000fe400078e3cff */
[----:B------:R-:W-:Y:S02]  /*0d50*/  @P0 LOP3.LUT R2, R2, R33, RZ, 0x3c, !PT ;  /* 0x0000002102020212 */ /* 0x000fe400078e3cff */
[----:B------:R-:W-:-:S02]  /*0d60*/  @P0 LOP3.LUT R4, R4, R35, RZ, 0x3c, !PT ;  /* 0x0000002304040212 */ /* 0x000fc400078e3cff */
[----:B--2---:R-:W-:-:S04]  /*0d70*/  @P5 LOP3.LUT R5, R5, R22, RZ, 0x3c, !PT ;  /* 0x0000001605055212 */ /* 0x004fc800078e3cff */
[----:B---3--:R-:W-:Y:S02]  /*0d80*/  @P6 LOP3.LUT R5, R5, R30, RZ, 0x3c, !PT ;  /* 0x0000001e05056212 */ /* 0x008fe400078e3cff */
[----:B----4-:R-:W-:Y:S02]  /*0d90*/  @P0 LOP3.LUT R3, R3, R32, RZ, 0x3c, !PT ;  /* 0x0000002003030212 */ /* 0x010fe400078e3cff */
[----:B------:R-:W-:Y:S01]  /*0da0*/  @P0 LOP3.LUT R5, R5, R34, RZ, 0x3c, !PT ;  /* 0x0000002205050212 */ /* 0x000fe200078e3cff */
[----:B------:R-:W-:Y:S06]  /*0db0*/  @P1 BRA `(.L_x_5) ;  /* 0xfffffff4004c1947 */ /* 0x000fec000383ffff */
[----:B------:R-:W-:-:S05]  /*0dc0*/  VIADD R21, R21, 0x1 ;  /* 0x0000000115157836 */ /* 0x000fca0000000000 */
[----:B------:R-:W-:-:S13]  /*0dd0*/  ISETP.NE.AND P0, PT, R21, 0x5, PT ;  /* 0x000000051500780c */ /* 0x000fda0003f05270 */
[----:B------:R-:W-:Y:S05]  /*0de0*/  @P0 BRA `(.L_x_6) ;  /* 0xfffffff400300947 */ /* 0x000fea000383ffff */
[----:B------:R1:W-:Y:S01]  /*0df0*/  STG.E.64 desc[UR6][R12.64+0x8], R2 ;  /* 0x000008020c007986 */ /* 0x0003e2000c101b06 */
[----:B------:R-:W-:-:S03]  /*0e00*/  VIADD R17, R17, 0x1 ;  /* 0x0000000111117836 */ /* 0x000fc60000000000 */
[----:B------:R1:W-:Y:S02]  /*0e10*/  STG.E.64 desc[UR6][R12.64+0x10], R4 ;  /* 0x000010040c007986 */ /* 0x0003e4000c101b06 */
[----:B------:R-:W-:Y:S02]  /*0e20*/  ISETP.GE.U32.AND P0, PT, R17, R16, PT ;  /* 0x000000101100720c */ /* 0x000fe40003f06070 */
[----:B------:R1:W-:Y:S11]  /*0e30*/  STG.E desc[UR6][R12.64+0x4], R19 ;  /* 0x000004130c007986 */ /* 0x0003f6000c101906 */
[----:B------:R-:W-:Y:S05]  /*0e40*/  @!P0 BRA `(.L_x_7) ;  /* 0xfffffff400088947 */ /* 0x000fea000383ffff */
.L_x_4:
[----:B------:R-:W-:Y:S05]  /*0e50*/  BSYNC.RECONVERGENT B1 ;  /* 0x0000000000017941 */ /* 0x000fea0003800200 */
.L_x_3:
[C---:B------:R-:W-:Y:S01]  /*0e60*/  ISETP.GT.U32.AND P0, PT, R14.reuse, 0x3, PT ;  /* 0x000000030e00780c */ /* 0x040fe20003f04070 */
[----:B------:R-:W-:Y:S01]  /*0e70*/  VIADD R11, R11, 0x1 ;  /* 0x000000010b0b7836 */ /* 0x000fe20000000000 */
[--C-:B------:R-:W-:Y:S02]  /*0e80*/  SHF.R.U64 R14, R14, 0x2, R15.reuse ;  /* 0x000000020e0e7819 */ /* 0x100fe4000000120f */
[----:B------:R-:W-:Y:S02]  /*0e90*/  ISETP.GT.U32.AND.EX P0, PT, R15, RZ, PT, P0 ;  /* 0x000000ff0f00720c */ /* 0x000fe40003f04100 */
[----:B------:R-:W-:-:S11]  /*0ea0*/  SHF.R.U32.HI R15, RZ, 0x2, R15 ;  /* 0x00000002ff0f7819 */ /* 0x000fd6000001160f */
[----:B------:R-:W-:Y:S05]  /*0eb0*/  @P0 BRA `(.L_x_8) ;  /* 0xfffffff000cc0947 */ /* 0x000fea000383ffff */
.L_x_2:
[----:B------:R-:W-:Y:S05]  /*0ec0*/  BSYNC.RECONVERGENT B0 ;  /* 0x0000000000007941 */ /* 0x000fea0003800200 */
.L_x_1:
[----:B-1----:R-:W1:Y:S01]  /*0ed0*/  LDC.64 R2, c[0x0][0x380] ;  /* 0x0000e000ff027b82 */ /* 0x002e620000000a00 */
[----:B------:R2:W-:Y:S01]  /*0ee0*/  STG.E.64 desc[UR6][R12.64+0x18], RZ ;  /* 0x000018ff0c007986 */ /* 0x0005e2000c101b06 */
[----:B------:R-:W-:Y:S02]  /*0ef0*/  IMAD R11, R10, 0x870, RZ ;  /* 0x000008700a0b7824 */ /* 0x000fe400078e02ff */
[----:B------:R-:W-:Y:S01]  /*0f00*/  IMAD.MOV.U32 R21, RZ, RZ, RZ ;  /* 0x000000ffff157224 */ /* 0x000fe200078e00ff */
[----:B------:R2:W-:Y:S04]  /*0f10*/  STG.E desc[UR6][R12.64+0x20], RZ ;  /* 0x000020ff0c007986 */ /* 0x0005e8000c101906 */
[----:B------:R2:W-:Y:S01]  /*0f20*/  STG.E.64 desc[UR6][R12.64+0x28], RZ ;  /* 0x000028ff0c007986 */ /* 0x0005e2000c101b06 */
[----:B-1----:R-:W-:-:S04]  /*0f30*/  IMAD.WIDE.U32 R2, R0, 0x870, R2 ;  /* 0x0000087000027825 */ /* 0x002fc800078e0002 */
[----:B------:R-:W-:Y:S02]  /*0f40*/  IMAD.MOV.U32 R0, RZ, RZ, RZ ;  /* 0x000000ffff007224 */ /* 0x000fe400078e00ff */
[----:B------:R-:W-:Y:S02]  /*0f50*/  IMAD.IADD R11, R3, 0x1, R11 ;  /* 0x00000001030b7824 */ /* 0x000fe400078e020b */
[----:B--2---:R-:W-:-:S07]  /*0f60*/  IMAD.MOV.U32 R10, RZ, RZ, R2 ;  /* 0x000000ffff0a7224 */ /* 0x004fce00078e0002 */
.L_x_33:
[----:B-12---:R-:W-:-:S05]  /*0f70*/  UMOV UR4, URZ ;  /* 0x000000ff00047c82 */ /* 0x006fca0008000000 */
.L_x_23:
[----:B------:R-:W-:Y:S04]  /*0f80*/  STG.E.64 desc[UR6][R10.64+0x818], RZ ;  /* 0x000818ff0a007986 */ /* 0x000fe8000c101b06 */
[----:B------:R-:W-:Y:S04]  /*0f90*/  STG.E desc[UR6][R10.64+0x820], RZ ;  /* 0x000820ff0a007986 */ /* 0x000fe8000c101906 */
[----:B------:R-:W-:Y:S04]  /*0fa0*/  STG.E desc[UR6][R10.64+0x840], RZ ;  /* 0x000840ff0a007986 */ /* 0x000fe8000c101906 */
[----:B0-2---:R-:W2:Y:S04]  /*0fb0*/  LDG.E.64 R6, desc[UR6][R12.64] ;  /* 0x000000060c067981 */ /* 0x005ea8000c1e1b00 */
[----:B---34-:R-:W3:Y:S04]  /*0fc0*/  LDG.E.64 R4, desc[UR6][R12.64+0x10] ;  /* 0x000010060c047981 */ /* 0x018ee8000c1e1b00 */
[----:B-1----:R-:W4:Y:S01]  /*0fd0*/  LDG.E.64 R2, desc[UR6][R12.64+0x8] ;  /* 0x000008060c027981 */ /* 0x002f22000c1e1b00 */
[----:B--2---:R-:W-:Y:S01]  /*0fe0*/  SHF.R.U32.HI R8, RZ, 0x2, R7 ;  /* 0x00000002ff087819 */ /* 0x004fe20000011607 */
[----:B------:R-:W-:-:S02]  /*0ff0*/  VIADD R14, R6, 0x587c5 ;  /* 0x000587c5060e7836 */ /* 0x000fc40000000000 */
[----:B------:R-:W-:Y:S01]  /*1000*/  IMAD.MOV.U32 R6, RZ, RZ, 0x2f800000 ;  /* 0x2f800000ff067424 */ /* 0x000fe200078e00ff */
[----:B------:R-:W-:Y:S01]  /*1010*/  LOP3.LUT R8, R8, R7, RZ, 0x3c, !PT ;  /* 0x0000000708087212 */ /* 0x000fe200078e3cff */
[----:B---3--:R-:W-:Y:S02]  /*1020*/  IMAD.SHL.U32 R7, R5, 0x10, RZ ;  /* 0x0000001005077824 */ /* 0x008fe400078e00ff */
[----:B------:R-:W-:Y:S02]  /*1030*/  IMAD.MOV.U32 R23, RZ, RZ, R4 ;  /* 0x000000ffff177224 */ /* 0x000fe400078e0004 */
[C---:B------:R-:W-:Y:S02]  /*1040*/  IMAD.SHL.U32 R9, R8.reuse, 0x2, RZ ;  /* 0x0000000208097824 */ /* 0x040fe400078e00ff */
[----:B------:R-:W-:Y:S02]  /*1050*/  IMAD.MOV.U32 R18, RZ, RZ, R5 ;  /* 0x000000ffff127224 */ /* 0x000fe400078e0005 */
[----:B----4-:R-:W-:Y:S01]  /*1060*/  IMAD.MOV.U32 R22, RZ, RZ, R3 ;  /* 0x000000ffff167224 */ /* 0x010fe200078e0003 */
[----:B------:R-:W-:Y:S01]  /*1070*/  LOP3.LUT R8, R8, R9, R7, 0x96, !PT ;  /* 0x0000000908087212 */ /* 0x000fe200078e9607 */
[----:B------:R-:W-:-:S03]  /*1080*/  IMAD.MOV.U32 R15, RZ, RZ, R2 ;  /* 0x000000ffff0f7224 */ /* 0x000fc600078e0002 */
[----:B------:R-:W-:Y:S01]  /*1090*/  LOP3.LUT R19, R8, R5, RZ, 0x3c, !PT ;  /* 0x0000000508137212 */ /* 0x000fe200078e3cff */
[----:B------:R-:W-:Y:S04]  /*10a0*/  STG.E.64 desc[UR6][R12.64+0x8], R22 ;  /* 0x000008160c007986 */ /* 0x000fe8000c101b06 */
[----:B------:R-:W-:Y:S01]  /*10b0*/  IMAD.IADD R7, R19, 0x1, R14 ;  /* 0x0000000113077824 */ /* 0x000fe200078e020e */
[----:B------:R0:W-:Y:S04]  /*10c0*/  STG.E.64 desc[UR6][R12.64+0x10], R18 ;  /* 0x000010120c007986 */ /* 0x0001e8000c101b06 */
[----:B------:R-:W-:Y:S01]  /*10d0*/  I2FP.F32.U32 R7, R7 ;  /* 0x0000000700077245 */ /* 0x000fe20000201000 */
[----:B------:R1:W-:Y:S04]  /*10e0*/  STG.E.64 desc[UR6][R12.64], R14 ;  /* 0x0000000e0c007986 */ /* 0x0003e8000c101b06 */
[----:B------:R-:W-:-:S04]  /*10f0*/  FFMA R7, R7, R6, 1.1641532182693481445e-10 ;  /* 0x2f00000007077423 */ /* 0x000fc80000000006 */
[----:B------:R-:W-:-:S06]  /*1100*/  FMUL R7, R7, 21 ;  /* 0x41a8000007077820 */ /* 0x000fcc0000400000 */
[----:B------:R-:W2:Y:S02]  /*1110*/  F2I.TRUNC.NTZ R7, R7 ;  /* 0x0000000700077305 */ /* 0x000ea4000020f100 */
[----:B--2---:R2:W-:Y:S04]  /*1120*/  STG.E desc[UR6][R10.64+0x80c], R7 ;  /* 0x00080c070a007986 */ /* 0x0045e8000c101906 */
[----:B------:R-:W3:Y:S04]  /*1130*/  LDG.E.64 R2, desc[UR6][R12.64] ;  /* 0x000000060c027981 */ /* 0x000ee8000c1e1b00 */
[----:B------:R-:W4:Y:S04]  /*1140*/  LDG.E.64 R16, desc[UR6][R12.64+0x10] ;  /* 0x000010060c107981 */ /* 0x000f28000c1e1b00 */
[----:B------:R-:W5:Y:S01]  /*1150*/  LDG.E.64 R8, desc[UR6][R12.64+0x8] ;  /* 0x000008060c087981 */ /* 0x000f62000c1e1b00 */
[----:B---3--:R-:W-:Y:S01]  /*1160*/  SHF.R.U32.HI R4, RZ, 0x2, R3 ;  /* 0x00000002ff047819 */ /* 0x008fe20000011603 */
[----:B0-----:R-:W-:-:S03]  /*1170*/  VIADD R18, R2, 0x587c5 ;  /* 0x000587c502127836 */ /* 0x001fc60000000000 */
[----:B------:R-:W-:Y:S01]  /*1180*/  LOP3.LUT R4, R4, R3, RZ, 0x3c, !PT ;  /* 0x0000000304047212 */ /* 0x000fe200078e3cff */
[----:B----4-:R-:W-:Y:S02]  /*1190*/  IMAD.SHL.U32 R3, R17, 0x10, RZ ;  /* 0x0000001011037824 */ /* 0x010fe400078e00ff */
[----:B-1----:R-:W-:Y:S02]  /*11a0*/  IMAD.MOV.U32 R15, RZ, RZ, R16 ;  /* 0x000000ffff0f7224 */ /* 0x002fe400078e0010 */
[C---:B------:R-:W-:Y:S02]  /*11b0*/  IMAD.SHL.U32 R5, R4.reuse, 0x2, RZ ;  /* 0x0000000204057824 */ /* 0x040fe400078e00ff */
[----:B-----5:R-:W-:Y:S02]  /*11c0*/  IMAD.MOV.U32 R14, RZ, RZ, R9 ;  /* 0x000000ffff0e7224 */ /* 0x020fe400078e0009 */
[----:B------:R-:W-:Y:S01]  /*11d0*/  IMAD.MOV.U32 R19, RZ, RZ, R8 ;  /* 0x000000ffff137224 */ /* 0x000fe200078e0008 */
[----:B------:R-:W-:Y:S01]  /*11e0*/  LOP3.LUT R4, R4, R5, R3, 0x96, !PT ;  /* 0x0000000504047212 */ /* 0x000fe200078e9603 */
[----:B------:R-:W-:Y:S01]  /*11f0*/  IMAD.MOV.U32 R8, RZ, RZ, R17 ;  /* 0x000000ffff087224 */ /* 0x000fe200078e0011 */
[----:B------:R0:W-:Y:S02]  /*1200*/  STG.E.64 desc[UR6][R12.64+0x8], R14 ;  /* 0x0000080e0c007986 */ /* 0x0001e4000c101b06 */
[----:B------:R-:W-:-:S02]  /*1210*/  LOP3.LUT R9, R4, R17, RZ, 0x3c, !PT ;  /* 0x0000001104097212 */ /* 0x000fc400078e3cff */
[----:B------:R0:W-:Y:S04]  /*1220*/  STG.E.64 desc[UR6][R12.64], R18 ;  /* 0x000000120c007986 */ /* 0x0001e8000c101b06 */
[----:B------:R0:W-:Y:S04]  /*1230*/  STG.E.64 desc[UR6][R12.64+0x10], R8 ;  /* 0x000010080c007986 */ /* 0x0001e8000c101b06 */
[----:B--2---:R-:W2:Y:S01]  /*1240*/  LDG.E R7, desc[UR6][R10.64+0x80c] ;  /* 0x00080c060a077981 */ /* 0x004ea2000c1e1900 */
[----:B------:R-:W-:Y:S01]  /*1250*/  IMAD.IADD R2, R9, 0x1, R18 ;  /* 0x0000000109027824 */ /* 0x000fe200078e0212 */
[----:B------:R-:W-:Y:S01]  /*1260*/  UIADD3 UR4, UPT, UPT, UR4, 0x1, URZ ;  /* 0x0000000104047890 */ /* 0x000fe2000fffe0ff */
[----:B------:R-:W-:Y:S03]  /*1270*/  BSSY.RECONVERGENT B0, `(.L_x_9) ;  /* 0x000001e000007945 */ /* 0x000fe60003800200 */
[----:B------:R-:W-:Y:S01]  /*1280*/  I2FP.F32.U32 R3, R2 ;  /* 0x0000000200037245 */ /* 0x000fe20000201000 */
[----:B------:R-:W-:-:S04]  /*1290*/  UISETP.NE.AND UP0, UPT, UR4, 0x15, UPT ;  /* 0x000000150400788c */ /* 0x000fc8000bf05270 */
[----:B------:R-:W-:-:S04]  /*12a0*/  FFMA R3, R3, R6, 1.1641532182693481445e-10 ;  /* 0x2f00000003037423 */ /* 0x000fc80000000006 */
[----:B------:R-:W-:-:S04]  /*12b0*/  FMUL R4, R3, 6 ;  /* 0x40c0000003047820 */ /* 0x000fc80000400000 */
[----:B------:R-:W1:Y:S02]  /*12c0*/  F2I.TRUNC.NTZ R5, R4 ;  /* 0x0000000400057305 */ /* 0x000e64000020f100 */
[----:B-1----:R0:W-:Y:S01]  /*12d0*/  STG.E desc[UR6][R10.64+0x824], R5 ;  /* 0x000824050a007986 */ /* 0x0021e2000c101906 */
[C---:B--2---:R-:W-:Y:S01]  /*12e0*/  VIADD R3, R7.reuse, 0xffffffff ;  /* 0xffffffff07037836 */ /* 0x044fe20000000000 */
[C---:B------:R-:W-:Y:S01]  /*12f0*/  ISETP.NE.AND P1, PT, R7.reuse, RZ, PT ;  /* 0x000000ff0700720c */ /* 0x040fe20003f25270 */
[----:B------:R-:W-:-:S03]  /*1300*/  VIADD R2, R7, 0x1 ;  /* 0x0000000107027836 */ /* 0x000fc60000000000 */
[----:B------:R-:W-:Y:S02]  /*1310*/  ISETP.GT.U32.AND P0, PT, R3, 0x12, PT ;  /* 0x000000120300780c */ /* 0x000fe40003f04070 */
[----:B------:R0:W-:Y:S11]  /*1320*/  STG.E.64 desc[UR6][R10.64+0x810], R2 ;  /* 0x000810020a007986 */ /* 0x0001f6000c101b06 */
[----:B------:R-:W-:Y:S05]  /*1330*/  @P0 BRA `(.L_x_10) ;  /* 0x0000000000440947 */ /* 0x000fea0003800000 */
[----:B0-----:R-:W-:-:S04]  /*1340*/  IMAD.WIDE.U32 R4, R3, 0x4, R10 ;  /* 0x0000000403047825 */ /* 0x001fc800078e000a */
[----:B------:R-:W-:Y:S01]  /*1350*/  IMAD.WIDE.U32 R6, R2, 0x4, R10 ;  /* 0x0000000402067825 */ /* 0x000fe200078e000a */
[----:B------:R-:W2:Y:S04]  /*1360*/  LDG.E R3, desc[UR6][R4.64] ;  /* 0x0000000604037981 */ /* 0x000ea8000c1e1900 */
[----:B------:R-:W2:Y:S02]  /*1370*/  LDG.E R8, desc[UR6][R6.64] ;  /* 0x0000000606087981 */ /* 0x000ea4000c1e1900 */
[----:B--2---:R-:W-:-:S13]  /*1380*/  ISETP.NE.AND P0, PT, R3, R8, PT ;  /* 0x000000080300720c */ /* 0x004fda0003f05270 */
[----:B------:R-:W-:-:S05]  /*1390*/  @!P0 IMAD.MOV.U32 R9, RZ, RZ, 0x1 ;  /* 0x00000001ff098424 */ /* 0x000fca00078e00ff */
[----:B------:R1:W-:Y:S04]  /*13a0*/  @!P0 STG.E desc[UR6][R10.64+0x818], R9 ;  /* 0x000818090a008986 */ /* 0x0003e8000c101906 */
        /* <DEDUP_REMOVED lines=9> */
[----:B------:R1:W-:Y:S02]  /*1440*/  @!P0 STG.E desc[UR6][R10.64+0x820], R3 ;  /* 0x000820030a008986 */ /* 0x0003e4000c101906 */
.L_x_10:
[----:B------:R-:W-:Y:S05]  /*1450*/  BSYNC.RECONVERGENT B0 ;  /* 0x0000000000007941 */ /* 0x000fea0003800200 */
.L_x_9:
[----:B------:R-:W-:Y:S04]  /*1460*/  BSSY.RECONVERGENT B0, `(.L_x_11) ;  /* 0x0000042000007945 */ /* 0x000fe80003800200 */
[----:B------:R-:W-:Y:S05]  /*1470*/  @P1 BRA `(.L_x_12) ;  /* 0x0000000400001947 */ /* 0x000fea0003800000 */
[C-C-:B0-----:R-:W-:Y:S01]  /*1480*/  IMAD.WIDE.U32 R4, R2.reuse, 0x4, R10.reuse ;  /* 0x0000000402047825 */ /* 0x141fe200078e000a */
[----:B------:R-:W2:Y:S05]  /*1490*/  LDG.E R6, desc[UR6][R10.64+0x824] ;  /* 0x000824060a067981 */ /* 0x000eaa000c1e1900 */
[----:B------:R-:W3:Y:S01]  /*14a0*/  LDG.E R5, desc[UR6][R4.64] ;  /* 0x0000000604057981 */ /* 0x000ee2000c1e1900 */
[----:B-1----:R-:W-:-:S03]  /*14b0*/  IMAD.WIDE R2, R2, 0x4, R10 ;  /* 0x0000000402027825 */ /* 0x002fc600078e020a */
[----:B---3--:R0:W-:Y:S04]  /*14c0*/  STG.E desc[UR6][R10.64], R5 ;  /* 0x000000050a007986 */ /* 0x0081e8000c101906 */
[----:B------:R-:W3:Y:S04]  /*14d0*/  LDG.E R7, desc[UR6][R2.64+0x54] ;  /* 0x0000540602077981 */ /* 0x000ee8000c1e1900 */
[----:B---3--:R0:W-:Y:S04]  /*14e0*/  STG.E desc[UR6][R10.64+0x54], R7 ;  /* 0x000054070a007986 */ /* 0x0081e8000c101906 */
[----:B------:R-:W3:Y:S01]  /*14f0*/  LDG.E R9, desc[UR6][R2.64+0xa8] ;  /* 0x0000a80602097981 */ /* 0x000ee2000c1e1900 */
[----:B--2---:R-:W-:Y:S01]  /*1500*/  ISETP.GT.AND P0, PT, R6, 0x1, PT ;  /* 0x000000010600780c */ /* 0x004fe20003f04270 */
[----:B------:R-:W-:Y:S02]  /*1510*/  BSSY.RELIABLE B1, `(.L_x_13) ;  /* 0x0000031000017945 */ /* 0x000fe40003800100 */
[----:B---3--:R0:W-:Y:S10]  /*1520*/  STG.E desc[UR6][R10.64+0xa8], R9 ;  /* 0x0000a8090a007986 */ /* 0x0081f4000c101906 */
[----:B------:R-:W-:Y:S05]  /*1530*/  @P0 BRA `(.L_x_14) ;  /* 0x00000000004c0947 */ /* 0x000fea0003800000 */
[----:B------:R-:W-:-:S05]  /*1540*/  VIMNMX.U32 R6, PT, PT, R6, 0x2, PT ;  /* 0x0000000206067848 */ /* 0x000fca0003fe0000 */
[----:B------:R-:W-:-:S04]  /*1550*/  IMAD.SHL.U32 R6, R6, 0x4, RZ ;  /* 0x0000000406067824 */ /* 0x000fc800078e00ff */
[----:B------:R-:W1:Y:S02]  /*1560*/  LDC R2, c[0x2][R6] ;  /* 0x0080000006027b82 */ /* 0x000e640000000800 */
[----:B-1----:R-:W-:-:S04]  /*1570*/  SHF.R.S32.HI R3, RZ, 0x1f, R2 ;  /* 0x0000001fff037819 */ /* 0x002fc80000011402 */
.L_x_44:
[----:B------:R-:W-:Y:S05]  /*1580*/  BRX R2 -0x1590                                                           (*"BRANCH_TARGETS .L_x_45,.L_x_46,.L_x_47"*) ;  /* 0xffffffe8029c7949 */ /* 0x000fea000383ffff */
.L_x_46:
[----:B------:R-:W-:Y:S05]  /*1590*/  BREAK.RELIABLE B1 ;  /* 0x0000000000017942 */ /* 0x000fea0003800100 */
[----:B------:R-:W2:Y:S02]  /*15a0*/  LDG.E R3, desc[UR6][R10.64+0x80c] ;  /* 0x00080c060a037981 */ /* 0x000ea4000c1e1900 */
[----:B--2---:R-:W-:-:S05]  /*15b0*/  IMAD.WIDE R2, R3, 0x4, R10 ;  /* 0x0000000403027825 */ /* 0x004fca00078e020a */
[----:B------:R-:W0:Y:S02]  /*15c0*/  LDG.E R4, desc[UR6][R2.64] ;  /* 0x0000000602047981 */ /* 0x000e24000c1e1900 */
[----:B0-----:R-:W-:-:S05]  /*15d0*/  VIADD R5, R4, 0x1 ;  /* 0x0000000104057836 */ /* 0x001fca0000000000 */
[----:B------:R0:W-:Y:S01]  /*15e0*/  STG.E desc[UR6][R2.64], R5 ;  /* 0x0000000502007986 */ /* 0x0001e2000c101906 */
[----:B------:R-:W-:Y:S05]  /*15f0*/  BRA `(.L_x_12) ;  /* 0x0000000000a07947 */ /* 0x000fea0003800000 */
.L_x_45:
[----:B------:R-:W-:Y:S05]  /*1600*/  BREAK.RELIABLE B1 ;  /* 0x0000000000017942 */ /* 0x000fea0003800100 */
[----:B------:R-:W2:Y:S02]  /*1610*/  LDG.E R3, desc[UR6][R10.64+0x80c] ;  /* 0x00080c060a037981 */ /* 0x000ea4000c1e1900 */
[----:B--2---:R-:W-:-:S05]  /*1620*/  IMAD.WIDE R2, R3, 0x4, R10 ;  /* 0x0000000403027825 */ /* 0x004fca00078e020a */
[----:B------:R-:W0:Y:S02]  /*1630*/  LDG.E R4, desc[UR6][R2.64] ;  /* 0x0000000602047981 */ /* 0x000e24000c1e1900 */
[----:B0-----:R-:W-:-:S05]  /*1640*/  VIADD R5, R4, 0xffffffff ;  /* 0xffffffff04057836 */ /* 0x001fca0000000000 */
[----:B------:R0:W-:Y:S01]  /*1650*/  STG.E desc[UR6][R2.64], R5 ;  /* 0x0000000502007986 */ /* 0x0001e2000c101906 */
[----:B------:R-:W-:Y:S05]  /*1660*/  BRA `(.L_x_12) ;  /* 0x0000000000847947 */ /* 0x000fea0003800000 */
.L_x_14:
[----:B------:R-:W-:-:S05]  /*1670*/  IMAD.MOV.U32 R3, RZ, RZ, -0x2 ;  /* 0xfffffffeff037424 */ /* 0x000fca00078e00ff */
[----:B------:R-:W-:-:S05]  /*1680*/  VIADDMNMX.U32 R6, R6, R3, 0x3, PT ;  /* 0x0000000306067446 */ /* 0x000fca0003800003 */
[----:B------:R-:W-:-:S04]  /*1690*/  IMAD.SHL.U32 R6, R6, 0x4, RZ ;  /* 0x0000000406067824 */ /* 0x000fc800078e00ff */
[----:B------:R-:W1:Y:S02]  /*16a0*/  LDC R2, c[0x2][R6+0xc] ;  /* 0x0080030006027b82 */ /* 0x000e640000000800 */
[----:B-1----:R-:W-:-:S04]  /*16b0*/  SHF.R.S32.HI R3, RZ, 0x1f, R2 ;  /* 0x0000001fff037819 */ /* 0x002fc80000011402 */
.L_x_48:
[----:B------:R-:W-:Y:S05]  /*16c0*/  BRX R2 -0x16d0                                                           (*"BRANCH_TARGETS .L_x_49,.L_x_50,.L_x_51,.L_x_47"*) ;  /* 0xffffffe8024c7949 */ /* 0x000fea000383ffff */
.L_x_51:
[----:B------:R-:W-:Y:S05]  /*16d0*/  BREAK.RELIABLE B1 ;  /* 0x0000000000017942 */ /* 0x000fea0003800100 */
[----:B------:R-:W2:Y:S02]  /*16e0*/  LDG.E R3, desc[UR6][R10.64+0x80c] ;  /* 0x00080c060a037981 */ /* 0x000ea4000c1e1900 */
[----:B--2---:R-:W-:-:S05]  /*16f0*/  IMAD.WIDE R2, R3, 0x4, R10 ;  /* 0x0000000403027825 */ /* 0x004fca00078e020a */
[----:B------:R-:W0:Y:S02]  /*1700*/  LDG.E R4, desc[UR6][R2.64+0xa8] ;  /* 0x0000a80602047981 */ /* 0x000e24000c1e1900 */
[----:B0-----:R-:W-:-:S05]  /*1710*/  VIADD R5, R4, 0xffffffff ;  /* 0xffffffff04057836 */ /* 0x001fca0000000000 */
[----:B------:R3:W-:Y:S01]  /*1720*/  STG.E desc[UR6][R2.64+0xa8], R5 ;  /* 0x0000a80502007986 */ /* 0x0007e2000c101906 */
[----:B------:R-:W-:Y:S05]  /*1730*/  BRA `(.L_x_12) ;  /* 0x0000000000507947 */ /* 0x000fea0003800000 */
.L_x_49:
[----:B------:R-:W-:Y:S05]  /*1740*/  BREAK.RELIABLE B1 ;  /* 0x0000000000017942 */ /* 0x000fea0003800100 */
[----:B------:R-:W2:Y:S02]  /*1750*/  LDG.E R3, desc[UR6][R10.64+0x80c] ;  /* 0x00080c060a037981 */ /* 0x000ea4000c1e1900 */
[----:B--2---:R-:W-:-:S05]  /*1760*/  IMAD.WIDE R2, R3, 0x4, R10 ;  /* 0x0000000403027825 */ /* 0x004fca00078e020a */
[----:B------:R-:W0:Y:S02]  /*1770*/  LDG.E R4, desc[UR6][R2.64+0x54] ;  /* 0x0000540602047981 */ /* 0x000e24000c1e1900 */
[----:B0-----:R-:W-:-:S05]  /*1780*/  VIADD R5, R4, 0xffffffff ;  /* 0xffffffff04057836 */ /* 0x001fca0000000000 */
[----:B------:R4:W-:Y:S01]  /*1790*/  STG.E desc[UR6][R2.64+0x54], R5 ;  /* 0x0000540502007986 */ /* 0x0009e2000c101906 */
[----:B------:R-:W-:Y:S05]  /*17a0*/  BRA `(.L_x_12) ;  /* 0x0000000000347947 */ /* 0x000fea0003800000 */
.L_x_50:
[----:B------:R-:W-:Y:S05]  /*17b0*/  BREAK.RELIABLE B1 ;  /* 0x0000000000017942 */ /* 0x000fea0003800100 */
[----:B------:R-:W2:Y:S02]  /*17c0*/  LDG.E R3, desc[UR6][R10.64+0x80c] ;  /* 0x00080c060a037981 */ /* 0x000ea4000c1e1900 */
[----:B--2---:R-:W-:-:S05]  /*17d0*/  IMAD.WIDE R2, R3, 0x4, R10 ;  /* 0x0000000403027825 */ /* 0x004fca00078e020a */
[----:B------:R-:W0:Y:S02]  /*17e0*/  LDG.E R4, desc[UR6][R2.64+0x54] ;  /* 0x0000540602047981 */ /* 0x000e24000c1e1900 */
[----:B0-----:R-:W-:-:S05]  /*17f0*/  VIADD R5, R4, 0x1 ;  /* 0x0000000104057836 */ /* 0x001fca0000000000 */
[----:B------:R2:W-:Y:S01]  /*1800*/  STG.E desc[UR6][R2.64+0x54], R5 ;  /* 0x0000540502007986 */ /* 0x0005e2000c101906 */
[----:B------:R-:W-:Y:S05]  /*1810*/  BRA `(.L_x_12) ;  /* 0x0000000000187947 */ /* 0x000fea0003800000 */
.L_x_47:
[----:B------:R-:W-:Y:S05]  /*1820*/  BSYNC.RELIABLE B1 ;  /* 0x0000000000017941 */ /* 0x000fea0003800100 */
.L_x_13:
[----:B------:R-:W2:Y:S02]  /*1830*/  LDG.E R3, desc[UR6][R10.64+0x80c] ;  /* 0x00080c060a037981 */ /* 0x000ea4000c1e1900 */
[----:B--2---:R-:W-:-:S05]  /*1840*/  IMAD.WIDE R2, R3, 0x4, R10 ;  /* 0x0000000403027825 */ /* 0x004fca00078e020a */
[----:B------:R-:W0:Y:S02]  /*1850*/  LDG.E R4, desc[UR6][R2.64+0xa8] ;  /* 0x0000a80602047981 */ /* 0x000e24000c1e1900 */
[----:B0-----:R-:W-:-:S05]  /*1860*/  VIADD R5, R4, 0x1 ;  /* 0x0000000104057836 */ /* 0x001fca0000000000 */
[----:B------:R0:W-:Y:S02]  /*1870*/  STG.E desc[UR6][R2.64+0xa8], R5 ;  /* 0x0000a80502007986 */ /* 0x0001e4000c101906 */
.L_x_12:
[----:B------:R-:W-:Y:S05]  /*1880*/  BSYNC.RECONVERGENT B0 ;  /* 0x0000000000007941 */ /* 0x000fea0003800200 */
.L_x_11:
[----:B------:R-:W-:Y:S05]  /*1890*/  WARPSYNC.ALL ;  /* 0x0000000000007948 */ /* 0x000fea0003800000 */
[----:B0-234-:R-:W2:Y:S01]  /*18a0*/  LDG.E R2, desc[UR6][R10.64+0x80c] ;  /* 0x00080c060a027981 */ /* 0x01dea2000c1e1900 */
[----:B------:R-:W-:Y:S01]  /*18b0*/  BSSY.RECONVERGENT B0, `(.L_x_15) ;  /* 0x0000043000007945 */ /* 0x000fe20003800200 */
[----:B--2---:R-:W-:-:S13]  /*18c0*/  ISETP.NE.AND P0, PT, R2, 0x14, PT ;  /* 0x000000140200780c */ /* 0x004fda0003f05270 */
[----:B------:R-:W-:Y:S05]  /*18d0*/  @P0 BRA `(.L_x_16) ;  /* 0x0000000400000947 */ /* 0x000fea0003800000 */
[----:B-1----:R-:W2:Y:S04]  /*18e0*/  LDG.E R3, desc[UR6][R10.64+0x814] ;  /* 0x000814060a037981 */ /* 0x002ea8000c1e1900 */
[----:B------:R-:W3:Y:S01]  /*18f0*/  LDG.E R4, desc[UR6][R10.64+0x824] ;  /* 0x000824060a047981 */ /* 0x000ee2000c1e1900 */
[----:B--2---:R-:W-:-:S05]  /*1900*/  IMAD.WIDE R2, R3, 0x4, R10 ;  /* 0x0000000403027825 */ /* 0x004fca00078e020a */
[----:B------:R-:W2:Y:S04]  /*1910*/  LDG.E R5, desc[UR6][R2.64] ;  /* 0x0000000602057981 */ /* 0x000ea8000c1e1900 */
[----:B--2---:R0:W-:Y:S04]  /*1920*/  STG.E desc[UR6][R10.64+0x50], R5 ;  /* 0x000050050a007986 */ /* 0x0041e8000c101906 */
[----:B------:R-:W2:Y:S04]  /*1930*/  LDG.E R7, desc[UR6][R2.64+0x54] ;  /* 0x0000540602077981 */ /* 0x000ea8000c1e1900 */
[----:B--2---:R0:W-:Y:S04]  /*1940*/  STG.E desc[UR6][R10.64+0xa4], R7 ;  /* 0x0000a4070a007986 */ /* 0x0041e8000c101906 */
[----:B------:R-:W2:Y:S01]  /*1950*/  LDG.E R9, desc[UR6][R2.64+0xa8] ;  /* 0x0000a80602097981 */ /* 0x000ea2000c1e1900 */
[----:B---3--:R-:W-:Y:S01]  /*1960*/  ISETP.GT.AND P0, PT, R4, 0x1, PT ;  /* 0x000000010400780c */ /* 0x008fe20003f04270 */
[----:B------:R-:W-:Y:S02]  /*1970*/  BSSY.RELIABLE B1, `(.L_x_17) ;  /* 0x0000031000017945 */ /* 0x000fe40003800100 */
[----:B--2---:R0:W-:Y:S10]  /*1980*/  STG.E desc[UR6][R10.64+0xf8], R9 ;  /* 0x0000f8090a007986 */ /* 0x0041f4000c101906 */
[----:B------:R-:W-:Y:S05]  /*1990*/  @P0 BRA `(.L_x_18) ;  /* 0x00000000004c0947 */ /* 0x000fea0003800000 */
[----:B------:R-:W-:-:S05]  /*19a0*/  VIMNMX.U32 R4, PT, PT, R4, 0x2, PT ;  /* 0x0000000204047848 */ /* 0x000fca0003fe0000 */
[----:B------:R-:W-:-:S04]  /*19b0*/  IMAD.SHL.U32 R4, R4, 0x4, RZ ;  /* 0x0000000404047824 */ /* 0x000fc800078e00ff */
[----:B------:R-:W1:Y:S02]  /*19c0*/  LDC R2, c[0x2][R4+0x1c] ;  /* 0x0080070004027b82 */ /* 0x000e640000000800 */
[----:B-1----:R-:W-:-:S04]  /*19d0*/  SHF.R.S32.HI R3, RZ, 0x1f, R2 ;  /* 0x0000001fff037819 */ /* 0x002fc80000011402 */
.L_x_53:
[----:B------:R-:W-:Y:S05]  /*19e0*/  BRX R2 -0x19f0                                                           (*"BRANCH_TARGETS .L_x_54,.L_x_55,.L_x_56"*) ;  /* 0xffffffe402847949 */ /* 0x000fea000383ffff */
.L_x_55:
[----:B------:R-:W-:Y:S05]  /*19f0*/  BREAK.RELIABLE B1 ;  /* 0x0000000000017942 */ /* 0x000fea0003800100 */
[----:B------:R-:W2:Y:S02]  /*1a00*/  LDG.E R3, desc[UR6][R10.64+0x80c] ;  /* 0x00080c060a037981 */ /* 0x000ea4000c1e1900 */
[----:B--2---:R-:W-:-:S05]  /*1a10*/  IMAD.WIDE R2, R3, 0x4, R10 ;  /* 0x0000000403027825 */ /* 0x004fca00078e020a */
[----:B------:R-:W0:Y:S02]  /*1a20*/  LDG.E R4, desc[UR6][R2.64] ;  /* 0x0000000602047981 */ /* 0x000e24000c1e1900 */
[----:B0-----:R-:W-:-:S05]  /*1a30*/  VIADD R5, R4, 0x1 ;  /* 0x0000000104057836 */ /* 0x001fca0000000000 */
[----:B------:R0:W-:Y:S01]  /*1a40*/  STG.E desc[UR6][R2.64], R5 ;  /* 0x0000000502007986 */ /* 0x0001e2000c101906 */
[----:B------:R-:W-:Y:S05]  /*1a50*/  BRA `(.L_x_16) ;  /* 0x0000000000a07947 */ /* 0x000fea0003800000 */
.L_x_54:
[----:B------:R-:W-:Y:S05]  /*1a60*/  BREAK.RELIABLE B1 ;  /* 0x0000000000017942 */ /* 0x000fea0003800100 */
[----:B------:R-:W2:Y:S02]  /*1a70*/  LDG.E R3, desc[UR6][R10.64+0x80c] ;  /* 0x00080c060a037981 */ /* 0x000ea4000c1e1900 */
[----:B--2---:R-:W-:-:S05]  /*1a80*/  IMAD.WIDE R2, R3, 0x4, R10 ;  /* 0x0000000403027825 */ /* 0x004fca00078e020a */
[----:B------:R-:W0:Y:S02]  /*1a90*/  LDG.E R4, desc[UR6][R2.64] ;  /* 0x0000000602047981 */ /* 0x000e24000c1e1900 */
[----:B0-----:R-:W-:-:S05]  /*1aa0*/  VIADD R5, R4, 0xffffffff ;  /* 0xffffffff04057836 */ /* 0x001fca0000000000 */
[----:B------:R4:W-:Y:S01]  /*1ab0*/  STG.E desc[UR6][R2.64], R5 ;  /* 0x0000000502007986 */ /* 0x0009e2000c101906 */
[----:B------:R-:W-:Y:S05]  /*1ac0*/  BRA `(.L_x_16) ;  /* 0x0000000000847947 */ /* 0x000fea0003800000 */
.L_x_18:
[----:B------:R-:W-:-:S05]  /*1ad0*/  IMAD.MOV.U32 R3, RZ, RZ, -0x2 ;  /* 0xfffffffeff037424 */ /* 0x000fca00078e00ff */
[----:B------:R-:W-:-:S05]  /*1ae0*/  VIADDMNMX.U32 R4, R4, R3, 0x3, PT ;  /* 0x0000000304047446 */ /* 0x000fca0003800003 */
[----:B------:R-:W-:-:S04]  /*1af0*/  IMAD.SHL.U32 R4, R4, 0x4, RZ ;  /* 0x0000000404047824 */ /* 0x000fc800078e00ff */
[----:B------:R-:W1:Y:S02]  /*1b00*/  LDC R2, c[0x2][R4+0x28] ;  /* 0x00800a0004027b82 */ /* 0x000e640000000800 */
[----:B-1----:R-:W-:-:S04]  /*1b10*/  SHF.R.S32.HI R3, RZ, 0x1f, R2 ;  /* 0x0000001fff037819 */ /* 0x002fc80000011402 */
.L_x_57:
[----:B------:R-:W-:Y:S05]  /*1b20*/  BRX R2 -0x1b30                                                           (*"BRANCH_TARGETS .L_x_58,.L_x_59,.L_x_60,.L_x_56"*) ;  /* 0xffffffe402347949 */ /* 0x000fea000383ffff */
.L_x_60:
[----:B------:R-:W-:Y:S05]  /*1b30*/  BREAK.RELIABLE B1 ;  /* 0x0000000000017942 */ /* 0x000fea0003800100 */
[----:B------:R-:W2:Y:S02]  /*1b40*/  LDG.E R3, desc[UR6][R10.64+0x80c] ;  /* 0x00080c060a037981 */ /* 0x000ea4000c1e1900 */
[----:B--2---:R-:W-:-:S05]  /*1b50*/  IMAD.WIDE R2, R3, 0x4, R10 ;  /* 0x0000000403027825 */ /* 0x004fca00078e020a */
[----:B------:R-:W0:Y:S02]  /*1b60*/  LDG.E R4, desc[UR6][R2.64+0xa8] ;  /* 0x0000a80602047981 */ /* 0x000e24000c1e1900 */
[----:B0-----:R-:W-:-:S05]  /*1b70*/  VIADD R5, R4, 0xffffffff ;  /* 0xffffffff04057836 */ /* 0x001fca0000000000 */
[----:B------:R2:W-:Y:S01]  /*1b80*/  STG.E desc[UR6][R2.64+0xa8], R5 ;  /* 0x0000a80502007986 */ /* 0x0005e2000c101906 */
[----:B------:R-:W-:Y:S05]  /*1b90*/  BRA `(.L_x_16) ;  /* 0x0000000000507947 */ /* 0x000fea0003800000 */
.L_x_58:
[----:B------:R-:W-:Y:S05]  /*1ba0*/  BREAK.RELIABLE B1 ;  /* 0x0000000000017942 */ /* 0x000fea0003800100 */
[----:B------:R-:W2:Y:S02]  /*1bb0*/  LDG.E R3, desc[UR6][R10.64+0x80c] ;  /* 0x00080c060a037981 */ /* 0x000ea4000c1e1900 */
[----:B--2---:R-:W-:-:S05]  /*1bc0*/  IMAD.WIDE R2, R3, 0x4, R10 ;  /* 0x0000000403027825 */ /* 0x004fca00078e020a */
[----:B------:R-:W0:Y:S02]  /*1bd0*/  LDG.E R4, desc[UR6][R2.64+0x54] ;  /* 0x0000540602047981 */ /* 0x000e24000c1e1900 */
[----:B0-----:R-:W-:-:S05]  /*1be0*/  VIADD R5, R4, 0xffffffff ;  /* 0xffffffff04057836 */ /* 0x001fca0000000000 */
[----:B------:R3:W-:Y:S01]  /*1bf0*/  STG.E desc[UR6][R2.64+0x54], R5 ;  /* 0x0000540502007986 */ /* 0x0007e2000c101906 */
[----:B------:R-:W-:Y:S05]  /*1c00*/  BRA `(.L_x_16) ;  /* 0x0000000000347947 */ /* 0x000fea0003800000 */
.L_x_59:
[----:B------:R-:W-:Y:S05]  /*1c10*/  BREAK.RELIABLE B1 ;  /* 0x0000000000017942 */ /* 0x000fea0003800100 */
[----:B------:R-:W2:Y:S02]  /*1c20*/  LDG.E R3, desc[UR6][R10.64+0x80c] ;  /* 0x00080c060a037981 */ /* 0x000ea4000c1e1900 */
[----:B--2---:R-:W-:-:S05]  /*1c30*/  IMAD.WIDE R2, R3, 0x4, R10 ;  /* 0x0000000403027825 */ /* 0x004fca00078e020a */
[----:B------:R-:W0:Y:S02]  /*1c40*/  LDG.E R4, desc[UR6][R2.64+0x54] ;  /* 0x0000540602047981 */ /* 0x000e24000c1e1900 */
[----:B0-----:R-:W-:-:S05]  /*1c50*/  VIADD R5, R4, 0x1 ;  /* 0x0000000104057836 */ /* 0x001fca0000000000 */
[----:B------:R0:W-:Y:S01]  /*1c60*/  STG.E desc[UR6][R2.64+0x54], R5 ;  /* 0x0000540502007986 */ /* 0x0001e2000c101906 */
[----:B------:R-:W-:Y:S05]  /*1c70*/  BRA `(.L_x_16) ;  /* 0x0000000000187947 */ /* 0x000fea0003800000 */
.L_x_56:
[----:B------:R-:W-:Y:S05]  /*1c80*/  BSYNC.RELIABLE B1 ;  /* 0x0000000000017941 */ /* 0x000fea0003800100 */
.L_x_17:
[----:B------:R-:W2:Y:S02]  /*1c90*/  LDG.E R3, desc[UR6][R10.64+0x80c] ;  /* 0x00080c060a037981 */ /* 0x000ea4000c1e1900 */
[----:B--2---:R-:W-:-:S05]  /*1ca0*/  IMAD.WIDE R2, R3, 0x4, R10 ;  /* 0x0000000403027825 */ /* 0x004fca00078e020a */
[----:B------:R-:W0:Y:S02]  /*1cb0*/  LDG.E R4, desc[UR6][R2.64+0xa8] ;  /* 0x0000a80602047981 */ /* 0x000e24000c1e1900 */
[----:B0-----:R-:W-:-:S05]  /*1cc0*/  VIADD R5, R4, 0x1 ;  /* 0x0000000104057836 */ /* 0x001fca0000000000 */
[----:B------:R0:W-:Y:S02]  /*1cd0*/  STG.E desc[UR6][R2.64+0xa8], R5 ;  /* 0x0000a80502007986 */ /* 0x0001e4000c101906 */
.L_x_16:
[----:B------:R-:W-:Y:S05]  /*1ce0*/  BSYNC.RECONVERGENT B0 ;  /* 0x0000000000007941 */ /* 0x000fea0003800200 */
.L_x_15:
[----:B------:R-:W-:Y:S05]  /*1cf0*/  WARPSYNC.ALL ;  /* 0x0000000000007948 */ /* 0x000fea0003800000 */
[----:B0-234-:R-:W2:Y:S01]  /*1d00*/  LDG.E R5, desc[UR6][R10.64+0x80c] ;  /* 0x00080c060a057981 */ /* 0x01dea2000c1e1900 */
[----:B------:R-:W-:Y:S01]  /*1d10*/  BSSY.RECONVERGENT B0, `(.L_x_19) ;  /* 0x0000056000007945 */ /* 0x000fe20003800200 */
[----:B--2---:R-:W-:-:S05]  /*1d20*/  VIADD R2, R5, 0xffffffff ;  /* 0xffffffff05027836 */ /* 0x004fca0000000000 */
[----:B------:R-:W-:-:S13]  /*1d30*/  ISETP.GT.U32.AND P0, PT, R2, 0x12, PT ;  /* 0x000000120200780c */ /* 0x000fda0003f04070 */
[----:B------:R-:W-:Y:S05]  /*1d40*/  @P0 BRA `(.L_x_20) ;  /* 0x0000000400480947 */ /* 0x000fea0003800000 */
[----:B------:R-:W2:Y:S02]  /*1d50*/  LDG.E R2, desc[UR6][R10.64+0x818] ;  /* 0x000818060a027981 */ /* 0x000ea4000c1e1900 */
[----:B--2---:R-:W-:-:S13]  /*1d60*/  ISETP.NE.AND P0, PT, R2, 0x1, PT ;  /* 0x000000010200780c */ /* 0x004fda0003f05270 */
[----:B------:R-:W-:Y:S05]  /*1d70*/  @P0 BRA `(.L_x_20) ;  /* 0x00000004003c0947 */ /* 0x000fea0003800000 */
[----:B------:R-:W2:Y:S02]  /*1d80*/  LDG.E R2, desc[UR6][R10.64+0x81c] ;  /* 0x00081c060a027981 */ /* 0x000ea4000c1e1900 */
[----:B--2---:R-:W-:-:S13]  /*1d90*/  ISETP.NE.AND P0, PT, R2, 0x1, PT ;  /* 0x000000010200780c */ /* 0x004fda0003f05270 */
[----:B------:R-:W-:Y:S05]  /*1da0*/  @P0 BRA `(.L_x_20) ;  /* 0x0000000400300947 */ /* 0x000fea0003800000 */
[----:B------:R-:W2:Y:S02]  /*1db0*/  LDG.E R2, desc[UR6][R10.64+0x820] ;  /* 0x000820060a027981 */ /* 0x000ea4000c1e1900 */
[----:B--2---:R-:W-:-:S13]  /*1dc0*/  ISETP.NE.AND P0, PT, R2, 0x1, PT ;  /* 0x000000010200780c */ /* 0x004fda0003f05270 */
[----:B------:R-:W-:Y:S05]  /*1dd0*/  @P0 BRA `(.L_x_20) ;  /* 0x0000000400240947 */ /* 0x000fea0003800000 */
[----:B-1----:R-:W2:Y:S02]  /*1de0*/  LDG.E R3, desc[UR6][R10.64+0x810] ;  /* 0x000810060a037981 */ /* 0x002ea4000c1e1900 */
[----:B--2---:R-:W-:-:S05]  /*1df0*/  IMAD.WIDE R2, R3, 0x4, R10 ;  /* 0x0000000403027825 */ /* 0x004fca00078e020a */
[----:B------:R-:W2:Y:S01]  /*1e00*/  LDG.E R15, desc[UR6][R2.64] ;  /* 0x00000006020f7981 */ /* 0x000ea2000c1e1900 */
[----:B------:R-:W-:-:S05]  /*1e10*/  IMAD.WIDE.U32 R4, R5, 0x4, R10 ;  /* 0x0000000405047825 */ /* 0x000fca00078e000a */
[----:B--2---:R0:W-:Y:S04]  /*1e20*/  STG.E desc[UR6][R4.64], R15 ;  /* 0x0000000f04007986 */ /* 0x0041e8000c101906 */
[----:B------:R-:W2:Y:S04]  /*1e30*/  LDG.E R7, desc[UR6][R10.64+0x810] ;  /* 0x000810060a077981 */ /* 0x000ea8000c1e1900 */
[----:B------:R-:W3:Y:S01]  /*1e40*/  LDG.E R9, desc[UR6][R10.64+0x80c] ;  /* 0x00080c060a097981 */ /* 0x000ee2000c1e1900 */
[----:B--2---:R-:W-:-:S06]  /*1e50*/  IMAD.WIDE R6, R7, 0x4, R10 ;  /* 0x0000000407067825 */ /* 0x004fcc00078e020a */
[----:B------:R-:W2:Y:S01]  /*1e60*/  LDG.E R7, desc[UR6][R6.64+0x54] ;  /* 0x0000540606077981 */ /* 0x000ea2000c1e1900 */
[----:B---3--:R-:W-:-:S05]  /*1e70*/  IMAD.WIDE R8, R9, 0x4, R10 ;  /* 0x0000000409087825 */ /* 0x008fca00078e020a */
[----:B--2---:R1:W-:Y:S04]  /*1e80*/  STG.E desc[UR6][R8.64+0x54], R7 ;  /* 0x0000540708007986 */ /* 0x0043e8000c101906 */
[----:B------:R-:W2:Y:S04]  /*1e90*/  LDG.E R17, desc[UR6][R10.64+0x810] ;  /* 0x000810060a117981 */ /* 0x000ea8000c1e1900 */
[----:B------:R-:W0:Y:S01]  /*1ea0*/  LDG.E R19, desc[UR6][R10.64+0x80c] ;  /* 0x00080c060a137981 */ /* 0x000e22000c1e1900 */
[----:B--2---:R-:W-:-:S06]  /*1eb0*/  IMAD.WIDE R2, R17, 0x4, R10 ;  /* 0x0000000411027825 */ /* 0x004fcc00078e020a */
[----:B------:R-:W2:Y:S01]  /*1ec0*/  LDG.E R3, desc[UR6][R2.64+0xa8] ;  /* 0x0000a80602037981 */ /* 0x000ea2000c1e1900 */
[----:B0-----:R-:W-:-:S05]  /*1ed0*/  IMAD.WIDE R4, R19, 0x4, R10 ;  /* 0x0000000413047825 */ /* 0x001fca00078e020a */
[----:B--2---:R1:W-:Y:S04]  /*1ee0*/  STG.E desc[UR6][R4.64+0xa8], R3 ;  /* 0x0000a80304007986 */ /* 0x0043e8000c101906 */
[----:B------:R-:W2:Y:S01]  /*1ef0*/  LDG.E R14, desc[UR6][R10.64+0x824] ;  /* 0x000824060a0e7981 */ /* 0x000ea2000c1e1900 */
[----:B------:R-:W-:Y:S01]  /*1f00*/  BSSY.RELIABLE B1, `(.L_x_21) ;  /* 0x0000031000017945 */ /* 0x000fe20003800100 */
[----:B--2---:R-:W-:-:S13]  /*1f10*/  ISETP.GT.AND P0, PT, R14, 0x1, PT ;  /* 0x000000010e00780c */ /* 0x004fda0003f04270 */
[----:B-1----:R-:W-:Y:S05]  /*1f20*/  @P0 BRA `(.L_x_22) ;  /* 0x00000000004c0947 */ /* 0x002fea0003800000 */
[----:B------:R-:W-:-:S05]  /*1f30*/  VIMNMX.U32 R14, PT, PT, R14, 0x2, PT ;  /* 0x000000020e0e7848 */ /* 0x000fca0003fe0000 */
[----:B------:R-:W-:-:S04]  /*1f40*/  IMAD.SHL.U32 R14, R14, 0x4, RZ ;  /* 0x000000040e0e7824 */ /* 0x000fc800078e00ff */
[----:B------:R-:W0:Y:S02]  /*1f50*/  LDC R2, c[0x2][R14+0x38] ;  /* 0x00800e000e027b82 */ /* 0x000e240000000800 */
[----:B0-----:R-:W-:-:S04]  /*1f60*/  SHF.R.S32.HI R3, RZ, 0x1f, R2 ;  /* 0x0000001fff037819 */ /* 0x001fc80000011402 */
.L_x_62:
[----:B------:R-:W-:Y:S05]  /*1f70*/  BRX R2 -0x1f80                                                           (*"BRANCH_TARGETS .L_x_63,.L_x_64,.L_x_65"*) ;  /* 0xffffffe002207949 */ /* 0x000fea000383ffff */
.L_x_64:
[----:B------:R-:W-:Y:S05]  /*1f80*/  BREAK.RELIABLE B1 ;  /* 0x0000000000017942 */ /* 0x000fea0003800100 */
[----:B------:R-:W2:Y:S02]  /*1f90*/  LDG.E R3, desc[UR6][R10.64+0x80c] ;  /* 0x00080c060a037981 */ /* 0x000ea4000c1e1900 */
[----:B--2---:R-:W-:-:S05]  /*1fa0*/  IMAD.WIDE R2, R3, 0x4, R10 ;  /* 0x0000000403027825 */ /* 0x004fca00078e020a */
[----:B------:R-:W2:Y:S02]  /*1fb0*/  LDG.E R4, desc[UR6][R2.64] ;  /* 0x0000000602047981 */ /* 0x000ea4000c1e1900 */
[----:B--2---:R-:W-:-:S05]  /*1fc0*/  VIADD R5, R4, 0x1 ;  /* 0x0000000104057836 */ /* 0x004fca0000000000 */
[----:B------:R4:W-:Y:S01]  /*1fd0*/  STG.E desc[UR6][R2.64], R5 ;  /* 0x0000000502007986 */ /* 0x0009e2000c101906 */
[----:B------:R-:W-:Y:S05]  /*1fe0*/  BRA `(.L_x_20) ;  /* 0x0000000000a07947 */ /* 0x000fea0003800000 */
.L_x_63:
[----:B------:R-:W-:Y:S05]  /*1ff0*/  BREAK.RELIABLE B1 ;  /* 0x0000000000017942 */ /* 0x000fea0003800100 */
[----:B------:R-:W2:Y:S02]  /*2000*/  LDG.E R3, desc[UR6][R10.64+0x80c] ;  /* 0x00080c060a037981 */ /* 0x000ea4000c1e1900 */
[----:B--2---:R-:W-:-:S05]  /*2010*/  IMAD.WIDE R2, R3, 0x4, R10 ;  /* 0x0000000403027825 */ /* 0x004fca00078e020a */
[----:B------:R-:W2:Y:S02]  /*2020*/  LDG.E R4, desc[UR6][R2.64] ;  /* 0x0000000602047981 */ /* 0x000ea4000c1e1900 */
[----:B--2---:R-:W-:-:S05]  /*2030*/  VIADD R5, R4, 0xffffffff ;  /* 0xffffffff04057836 */ /* 0x004fca0000000000 */
[----:B------:R0:W-:Y:S01]  /*2040*/  STG.E desc[UR6][R2.64], R5 ;  /* 0x0000000502007986 */ /* 0x0001e2000c101906 */
[----:B------:R-:W-:Y:S05]  /*2050*/  BRA `(.L_x_20) ;  /* 0x0000000000847947 */ /* 0x000fea0003800000 */
.L_x_22:
[----:B------:R-:W-:-:S05]  /*2060*/  IMAD.MOV.U32 R3, RZ, RZ, -0x2 ;  /* 0xfffffffeff037424 */ /* 0x000fca00078e00ff */
[----:B------:R-:W-:-:S05]  /*2070*/  VIADDMNMX.U32 R14, R14, R3, 0x3, PT ;  /* 0x000000030e0e7446 */ /* 0x000fca0003800003 */
[----:B------:R-:W-:-:S04]  /*2080*/  IMAD.SHL.U32 R14, R14, 0x4, RZ ;  /* 0x000000040e0e7824 */ /* 0x000fc800078e00ff */
[----:B------:R-:W0:Y:S02]  /*2090*/  LDC R2, c[0x2][R14+0x44] ;  /* 0x008011000e027b82 */ /* 0x000e240000000800 */
[----:B0-----:R-:W-:-:S04]  /*20a0*/  SHF.R.S32.HI R3, RZ, 0x1f, R2 ;  /* 0x0000001fff037819 */ /* 0x001fc80000011402 */
.L_x_66:
[----:B------:R-:W-:Y:S05]  /*20b0*/  BRX R2 -0x20c0                                                           (*"BRANCH_TARGETS .L_x_67,.L_x_68,.L_x_69,.L_x_65"*) ;  /* 0xffffffdc02d07949 */ /* 0x000fea000383ffff */
.L_x_69:
[----:B------:R-:W-:Y:S05]  /*20c0*/  BREAK.RELIABLE B1 ;  /* 0x0000000000017942 */ /* 0x000fea0003800100 */
[----:B------:R-:W2:Y:S02]  /*20d0*/  LDG.E R3, desc[UR6][R10.64+0x80c] ;  /* 0x00080c060a037981 */ /* 0x000ea4000c1e1900 */
[----:B--2---:R-:W-:-:S05]  /*20e0*/  IMAD.WIDE R2, R3, 0x4, R10 ;  /* 0x0000000403027825 */ /* 0x004fca00078e020a */
[----:B------:R-:W2:Y:S02]  /*20f0*/  LDG.E R4, desc[UR6][R2.64+0xa8] ;  /* 0x0000a80602047981 */ /* 0x000ea4000c1e1900 */
[----:B--2---:R-:W-:-:S05]  /*2100*/  VIADD R5, R4, 0xffffffff ;  /* 0xffffffff04057836 */ /* 0x004fca0000000000 */
[----:B------:R0:W-:Y:S01]  /*2110*/  STG.E desc[UR6][R2.64+0xa8], R5 ;  /* 0x0000a80502007986 */ /* 0x0001e2000c101906 */
[----:B------:R-:W-:Y:S05]  /*2120*/  BRA `(.L_x_20) ;  /* 0x0000000000507947 */ /* 0x000fea0003800000 */
.L_x_67:
[----:B------:R-:W-:Y:S05]  /*2130*/  BREAK.RELIABLE B1 ;  /* 0x0000000000017942 */ /* 0x000fea0003800100 */
[----:B------:R-:W2:Y:S02]  /*2140*/  LDG.E R3, desc[UR6][R10.64+0x80c] ;  /* 0x00080c060a037981 */ /* 0x000ea4000c1e1900 */
[----:B--2---:R-:W-:-:S05]  /*2150*/  IMAD.WIDE R2, R3, 0x4, R10 ;  /* 0x0000000403027825 */ /* 0x004fca00078e020a */
[----:B------:R-:W2:Y:S02]  /*2160*/  LDG.E R4, desc[UR6][R2.64+0x54] ;  /* 0x0000540602047981 */ /* 0x000ea4000c1e1900 */
[----:B--2---:R-:W-:-:S05]  /*2170*/  VIADD R5, R4, 0xffffffff ;  /* 0xffffffff04057836 */ /* 0x004fca0000000000 */
[----:B------:R2:W-:Y:S01]  /*2180*/  STG.E desc[UR6][R2.64+0x54], R5 ;  /* 0x0000540502007986 */ /* 0x0005e2000c101906 */
[----:B------:R-:W-:Y:S05]  /*2190*/  BRA `(.L_x_20) ;  /* 0x0000000000347947 */ /* 0x000fea0003800000 */
.L_x_68:
[----:B------:R-:W-:Y:S05]  /*21a0*/  BREAK.RELIABLE B1 ;  /* 0x0000000000017942 */ /* 0x000fea0003800100 */
[----:B------:R-:W2:Y:S02]  /*21b0*/  LDG.E R3, desc[UR6][R10.64+0x80c] ;  /* 0x00080c060a037981 */ /* 0x000ea4000c1e1900 */
[----:B--2---:R-:W-:-:S05]  /*21c0*/  IMAD.WIDE R2, R3, 0x4, R10 ;  /* 0x0000000403027825 */ /* 0x004fca00078e020a */
[----:B------:R-:W2:Y:S02]  /*21d0*/  LDG.E R4, desc[UR6][R2.64+0x54] ;  /* 0x0000540602047981 */ /* 0x000ea4000c1e1900 */
[----:B--2---:R-:W-:-:S05]  /*21e0*/  VIADD R5, R4, 0x1 ;  /* 0x0000000104057836 */ /* 0x004fca0000000000 */
[----:B------:R3:W-:Y:S01]  /*21f0*/  STG.E desc[UR6][R2.64+0x54], R5 ;  /* 0x0000540502007986 */ /* 0x0007e2000c101906 */
[----:B------:R-:W-:Y:S05]  /*2200*/  BRA `(.L_x_20) ;  /* 0x0000000000187947 */ /* 0x000fea0003800000 */
.L_x_65:
[----:B------:R-:W-:Y:S05]  /*2210*/  BSYNC.RELIABLE B1 ;  /* 0x0000000000017941 */ /* 0x000fea0003800100 */
.L_x_21:
[----:B------:R-:W2:Y:S02]  /*2220*/  LDG.E R3, desc[UR6][R10.64+0x80c] ;  /* 0x00080c060a037981 */ /* 0x000ea4000c1e1900 */
[----:B--2---:R-:W-:-:S05]  /*2230*/  IMAD.WIDE R2, R3, 0x4, R10 ;  /* 0x0000000403027825 */ /* 0x004fca00078e020a */
[----:B------:R-:W2:Y:S02]  /*2240*/  LDG.E R4, desc[UR6][R2.64+0xa8] ;  /* 0x0000a80602047981 */ /* 0x000ea4000c1e1900 */
[----:B--2---:R-:W-:-:S05]  /*2250*/  VIADD R5, R4, 0x1 ;  /* 0x0000000104057836 */ /* 0x004fca0000000000 */
[----:B------:R0:W-:Y:S02]  /*2260*/  STG.E desc[UR6][R2.64+0xa8], R5 ;  /* 0x0000a80502007986 */ /* 0x0001e4000c101906 */
.L_x_20:
[----:B------:R-:W-:Y:S05]  /*2270*/  BSYNC.RECONVERGENT B0 ;  /* 0x0000000000007941 */ /* 0x000fea0003800200 */
.L_x_19:
[----:B------:R-:W-:Y:S05]  /*2280*/  WARPSYNC.ALL ;  /* 0x0000000000007948 */ /* 0x000fea0003800000 */
[----:B------:R-:W-:Y:S05]  /*2290*/  BRA.U UP0, `(.L_x_23) ;  /* 0xffffffed00387547 */ /* 0x000fea000b83ffff */
[C---:B------:R-:W-:Y:S01]  /*22a0*/  ISETP.NE.AND P0, PT, R0.reuse, 0x7d0, PT ;  /* 0x000007d00000780c */ /* 0x040fe20003f05270 */
[----:B0-234-:R-:W-:-:S05]  /*22b0*/  IMAD R2, R0, -0x3d70a3d7, RZ ;  /* 0xc28f5c2900027824 */ /* 0x01dfca00078e02ff */
[----:B------:R-:W-:-:S07]  /*22c0*/  SHF.L.W.U32.HI R2, R2, 0x1e, R2 ;  /* 0x0000001e02027819 */ /* 0x000fce0000010e02 */
[----:B------:R0:W-:Y:S04]  /*22d0*/  @!P0 STG.E.64 desc[UR6][R10.64+0x858], RZ ;  /* 0x000858ff0a008986 */ /* 0x0001e8000c101b06 */
[----:B------:R0:W-:Y:S04]  /*22e0*/  @!P0 STG.E.64 desc[UR6][R10.64+0x860], RZ ;  /* 0x000860ff0a008986 */ /* 0x0001e8000c101b06 */
[----:B------:R0:W-:Y:S01]  /*22f0*/  @!P0 STG.E.64 desc[UR6][R10.64+0x868], RZ ;  /* 0x000868ff0a008986 */ /* 0x0001e2000c101b06 */
[----:B------:R-:W-:-:S13]  /*2300*/  ISETP.GT.U32.AND P0, PT, R2, 0x28f5c28, PT ;  /* 0x028f5c280200780c */ /* 0x000fda0003f04070 */
[----:B0-----:R-:W-:Y:S05]  /*2310*/  @P0 BRA `(.L_x_24) ;  /* 0x0000000400f00947 */ /* 0x001fea0003800000 */
[----:B------:R-:W2:Y:S04]  /*2320*/  LDG.E R4, desc[UR6][R10.64+0xa4] ;  /* 0x0000a4060a047981 */ /* 0x000ea8000c1e1900 */
[----:B-1----:R-:W2:Y:S04]  /*2330*/  LDG.E.64 R2, desc[UR6][R10.64+0x50] ;  /* 0x000050060a027981 */ /* 0x002ea8000c1e1b00 */
[----:B------:R-:W3:Y:S04]  /*2340*/  LDG.E R7, desc[UR6][R10.64] ;  /* 0x000000060a077981 */ /* 0x000ee8000c1e1900 */
[----:B------:R-:W4:Y:S04]  /*2350*/  LDG.E R6, desc[UR6][R10.64+0xf8] ;  /* 0x0000f8060a067981 */ /* 0x000f28000c1e1900 */
[----:B------:R-:W4:Y:S01]  /*2360*/  LDG.E R9, desc[UR6][R10.64+0xa8] ;  /* 0x0000a8060a097981 */ /* 0x000f22000c1e1900 */
[----:B------:R-:W-:Y:S01]  /*2370*/  BSSY.RECONVERGENT B0, `(.L_x_25) ;  /* 0x000001c000007945 */ /* 0x000fe20003800200 */
[----:B--2---:R-:W-:-:S04]  /*2380*/  IMAD.IADD R8, R4, 0x1, -R3 ;  /* 0x0000000104087824 */ /* 0x004fc800078e0a03 */
[----:B------:R0:W1:Y:S01]  /*2390*/  I2F.F64 R4, R8 ;  /* 0x0000000800047312 */ /* 0x0000620000201c00 */
[----:B---3--:R-:W-:-:S07]  /*23a0*/  IMAD.IADD R14, R2, 0x1, -R7 ;  /* 0x00000001020e7824 */ /* 0x008fce00078e0a07 */
[----:B------:R-:W2:Y:S01]  /*23b0*/  I2F.F64 R2, R14 ;  /* 0x0000000e00027312 */ /* 0x000ea20000201c00 */
[----:B----4-:R-:W-:Y:S02]  /*23c0*/  IMAD.IADD R16, R6, 0x1, -R9 ;  /* 0x0000000106107824 */ /* 0x010fe400078e0a09 */
[----:B0-----:R-:W-:Y:S02]  /*23d0*/  IMAD.MOV.U32 R8, RZ, RZ, 0x0 ;  /* 0x00000000ff087424 */ /* 0x001fe400078e00ff */
[----:B------:R-:W-:Y:S01]  /*23e0*/  IMAD.MOV.U32 R9, RZ, RZ, 0x3fd80000 ;  /* 0x3fd80000ff097424 */ /* 0x000fe200078e00ff */
[----:B-1----:R-:W-:Y:S02]  /*23f0*/  DMUL R6, R4, R4 ;  /* 0x0000000404067228 */ /* 0x002fe40000000000 */
[----:B------:R-:W0:Y:S06]  /*2400*/  I2F.F64 R4, R16 ;  /* 0x0000001000047312 */ /* 0x000e2c0000201c00 */
[----:B--2---:R-:W-:-:S08]  /*2410*/  DFMA R6, R2, R2, R6 ;  /* 0x000000020206722b */ /* 0x004fd00000000006 */
[----:B0-----:R-:W-:-:S06]  /*2420*/  DFMA R6, R4, R4, R6 ;  /* 0x000000040406722b */ /* 0x001fcc0000000006 */
[----:B------:R-:W0:Y:S04]  /*2430*/  MUFU.RSQ64H R5, R7 ;  /* 0x0000000700057308 */ /* 0x000e280000001c00 */
[----:B------:R-:W-:-:S05]  /*2440*/  VIADD R4, R7, 0xfcb00000 ;  /* 0xfcb0000007047836 */ /* 0x000fca0000000000 */
[----:B------:R-:W-:Y:S01]  /*2450*/  ISETP.GE.U32.AND P0, PT, R4, 0x7ca00000, PT ;  /* 0x7ca000000400780c */ /* 0x000fe20003f06070 */
[----:B0-----:R-:W-:-:S08]  /*2460*/  DMUL R2, R4, R4 ;  /* 0x0000000404027228 */ /* 0x001fd00000000000 */
[----:B------:R-:W-:-:S08]  /*2470*/  DFMA R2, R6, -R2, 1 ;  /* 0x3ff000000602742b */ /* 0x000fd00000000802 */
[----:B------:R-:W-:Y:S02]  /*2480*/  DFMA R8, R2, R8, 0.5 ;  /* 0x3fe000000208742b */ /* 0x000fe40000000008 */
[----:B------:R-:W-:-:S08]  /*2490*/  DMUL R2, R4, R2 ;  /* 0x0000000204027228 */ /* 0x000fd00000000000 */
[----:B------:R-:W-:-:S08]  /*24a0*/  DFMA R14, R8, R2, R4 ;  /* 0x00000002080e722b */ /* 0x000fd00000000004 */
[----:B------:R-:W-:Y:S02]  /*24b0*/  DMUL R16, R6, R14 ;  /* 0x0000000e06107228 */ /* 0x000fe40000000000 */
[----:B------:R-:W-:Y:S02]  /*24c0*/  VIADD R23, R15, 0xfff00000 ;  /* 0xfff000000f177836 */ /* 0x000fe40000000000 */
[----:B------:R-:W-:-:S04]  /*24d0*/  IMAD.MOV.U32 R22, RZ, RZ, R14 ;  /* 0x000000ffff167224 */ /* 0x000fc800078e000e */
[----:B------:R-:W-:-:S08]  /*24e0*/  DFMA R18, R16, -R16, R6 ;  /* 0x800000101012722b */ /* 0x000fd00000000006 */
[----:B------:R-:W-:Y:S01]  /*24f0*/  DFMA R8, R18, R22, R16 ;  /* 0x000000161208722b */ /* 0x000fe20000000010 */
[----:B------:R-:W-:Y:S10]  /*2500*/  @!P0 BRA `(.L_x_26) ;  /* 0x0000000000088947 */ /* 0x000ff40003800000 */
[----:B------:R-:W-:-:S07]  /*2510*/  MOV R2, 0x2530 ;  /* 0x0000253000027802 */ /* 0x000fce0000000f00 */
[----:B------:R-:W-:Y:S05]  /*2520*/  CALL.REL.NOINC `($__internal_1_$__cuda_sm20_dsqrt_rn_f64_mediumpath_v1) ;  /* 0x0000000800ec7944 */ /* 0x000fea0003c00000 */
.L_x_26:
[----:B------:R-:W-:Y:S05]  /*2530*/  BSYNC.RECONVERGENT B0 ;  /* 0x0000000000007941 */ /* 0x000fea0003800200 */
.L_x_25:
[----:B------:R-:W2:Y:S01]  /*2540*/  LDG.E.64 R2, desc[UR6][R10.64+0x858] ;  /* 0x000858060a027981 */ /* 0x000ea2000c1e1b00 */
[----:B------:R-:W0:Y:S01]  /*2550*/  MUFU.RCP64H R5, 21 ;  /* 0x4035000000057908 */ /* 0x000e220000001800 */
[----:B------:R-:W-:Y:S01]  /*2560*/  IMAD.MOV.U32 R14, RZ, RZ, 0x0 ;  /* 0x00000000ff0e7424 */ /* 0x000fe200078e00ff */
[----:B------:R-:W-:Y:S01]  /*2570*/  UMOV UR4, URZ ;  /* 0x000000ff00047c82 */ /* 0x000fe20008000000 */
[----:B------:R-:W-:Y:S01]  /*2580*/  IMAD.MOV.U32 R15, RZ, RZ, 0x40350000 ;  /* 0x40350000ff0f7424 */ /* 0x000fe200078e00ff */
[----:B------:R1:W-:Y:S01]  /*2590*/  STG.E.64 desc[UR6][R10.64+0x828], R8 ;  /* 0x000828080a007986 */ /* 0x0003e2000c101b06 */
[----:B------:R-:W-:Y:S01]  /*25a0*/  IMAD.MOV.U32 R4, RZ, RZ, 0x1 ;  /* 0x00000001ff047424 */ /* 0x000fe200078e00ff */
[----:B------:R-:W-:Y:S05]  /*25b0*/  BSSY.RECONVERGENT B0, `(.L_x_27) ;  /* 0x0000015000007945 */ /* 0x000fea0003800200 */
[----:B0-----:R-:W-:-:S08]  /*25c0*/  DFMA R6, R4, -R14, 1 ;  /* 0x3ff000000406742b */ /* 0x001fd0000000080e */
[----:B------:R-:W-:-:S08]  /*25d0*/  DFMA R6, R6, R6, R6 ;  /* 0x000000060606722b */ /* 0x000fd00000000006 */
[----:B------:R-:W-:-:S08]  /*25e0*/  DFMA R6, R4, R6, R4 ;  /* 0x000000060406722b */ /* 0x000fd00000000004 */
[----:B------:R-:W-:-:S08]  /*25f0*/  DFMA R4, R6, -R14, 1 ;  /* 0x3ff000000604742b */ /* 0x000fd0000000080e */
[----:B------:R-:W-:Y:S02]  /*2600*/  DFMA R4, R6, R4, R6 ;  /* 0x000000040604722b */ /* 0x000fe40000000006 */
[----:B--2---:R-:W-:-:S08]  /*2610*/  DADD R2, RZ, -R2 ;  /* 0x00000000ff027229 */ /* 0x004fd00000000802 */
[----:B------:R-:W-:Y:S02]  /*2620*/  DMUL R6, R2, R4 ;  /* 0x0000000402067228 */ /* 0x000fe40000000000 */
[----:B------:R-:W-:-:S06]  /*2630*/  FSETP.GEU.AND P1, PT, |R3|, 6.5827683646048100446e-37, PT ;  /* 0x036000000300780b */ /* 0x000fcc0003f2e200 */
[----:B------:R-:W-:-:S08]  /*2640*/  DFMA R14, R6, -21, R2 ;  /* 0xc0350000060e782b */ /* 0x000fd00000000002 */
[----:B------:R-:W-:Y:S01]  /*2650*/  DFMA R4, R4, R14, R6 ;  /* 0x0000000e0404722b */ /* 0x000fe20000000006 */
[----:B------:R-:W-:-:S09]  /*2660*/  IMAD.MOV.U32 R15, RZ, RZ, 0x40350000 ;  /* 0x40350000ff0f7424 */ /* 0x000fd200078e00ff */
[----:B------:R-:W-:-:S05]  /*2670*/  FFMA R6, RZ, 2.828125, R5 ;  /* 0x40350000ff067823 */ /* 0x000fca0000000005 */
[----:B------:R-:W-:-:S13]  /*2680*/  FSETP.GT.AND P0, PT, |R6|, 1.469367938527859385e-39, PT ;  /* 0x001000000600780b */ /* 0x000fda0003f04200 */
[----:B-1----:R-:W-:Y:S05]  /*2690*/  @P0 BRA P1, `(.L_x_28) ;  /* 0x0000000000180947 */ /* 0x002fea0000800000 */
[----:B------:R-:W-:Y:S01]  /*26a0*/  IMAD.MOV.U32 R16, RZ, RZ, R2 ;  /* 0x000000ffff107224 */ /* 0x000fe200078e0002 */
[----:B------:R-:W-:Y:S01]  /*26b0*/  MOV R20, 0x26e0 ;  /* 0x000026e000147802 */ /* 0x000fe20000000f00 */
[----:B------:R-:W-:-:S07]  /*26c0*/  IMAD.MOV.U32 R17, RZ, RZ, R3 ;  /* 0x000000ffff117224 */ /* 0x000fce00078e0003 */
[----:B------:R-:W-:Y:S05]  /*26d0*/  CALL.REL.NOINC `($__internal_0_$__cuda_sm20_div_rn_f64_full) ;  /* 0x0000000400107944 */ /* 0x000fea0003c00000 */
[----:B------:R-:W-:Y:S02]  /*26e0*/  IMAD.MOV.U32 R4, RZ, RZ, R24 ;  /* 0x000000ffff047224 */ /* 0x000fe400078e0018 */
[----:B------:R-:W-:-:S07]  /*26f0*/  IMAD.MOV.U32 R5, RZ, RZ, R25 ;  /* 0x000000ffff057224 */ /* 0x000fce00078e0019 */
.L_x_28:
[----:B------:R-:W-:Y:S05]  /*2700*/  BSYNC.RECONVERGENT B0 ;  /* 0x0000000000007941 */ /* 0x000fea0003800200 */
.L_x_27:
[----:B------:R-:W2:Y:S01]  /*2710*/  LDG.E.64 R2, desc[UR6][R10.64+0x860] ;  /* 0x000860060a027981 */ /* 0x000ea2000c1e1b00 */
[----:B------:R-:W0:Y:S01]  /*2720*/  MUFU.RCP64H R7, 21 ;  /* 0x4035000000077908 */ /* 0x000e220000001800 */
[----:B------:R-:W-:Y:S01]  /*2730*/  IMAD.MOV.U32 R16, RZ, RZ, 0x0 ;  /* 0x00000000ff107424 */ /* 0x000fe200078e00ff */
[----:B------:R-:W-:Y:S01]  /*2740*/  BSSY.RECONVERGENT B0, `(.L_x_29) ;  /* 0x0000016000007945 */ /* 0x000fe20003800200 */
[----:B------:R-:W-:Y:S02]  /*2750*/  IMAD.MOV.U32 R17, RZ, RZ, 0x40350000 ;  /* 0x40350000ff117424 */ /* 0x000fe400078e00ff */
[----:B------:R-:W-:-:S06]  /*2760*/  IMAD.MOV.U32 R6, RZ, RZ, 0x1 ;  /* 0x00000001ff067424 */ /* 0x000fcc00078e00ff */
        /* <DEDUP_REMOVED lines=9> */
[----:B------:R-:W-:-:S10]  /*2800*/  DFMA R2, R18, R16, R2 ;  /* 0x000000101202722b */ /* 0x000fd40000000002 */
[----:B------:R-:W-:-:S05]  /*2810*/  FFMA R14, RZ, 2.828125, R3 ;  /* 0x40350000ff0e7823 */ /* 0x000fca0000000003 */
[----:B------:R-:W-:-:S13]  /*2820*/  FSETP.GT.AND P0, PT, |R14|, 1.469367938527859385e-39, PT ;  /* 0x001000000e00780b */ /* 0x000fda0003f04200 */
[----:B------:R-:W-:Y:S05]  /*2830*/  @P0 BRA P1, `(.L_x_30) ;  /* 0x0000000000180947 */ /* 0x000fea0000800000 */
[----:B------:R-:W-:Y:S01]  /*2840*/  IMAD.MOV.U32 R16, RZ, RZ, R6 ;  /* 0x000000ffff107224 */ /* 0x000fe200078e0006 */
[----:B------:R-:W-:Y:S01]  /*2850*/  MOV R20, 0x2880 ;  /* 0x0000288000147802 */ /* 0x000fe20000000f00 */
[----:B------:R-:W-:-:S07]  /*2860*/  IMAD.MOV.U32 R17, RZ, RZ, R7 ;  /* 0x000000ffff117224 */ /* 0x000fce00078e0007 */
[----:B------:R-:W-:Y:S05]  /*2870*/  CALL.REL.NOINC `($__internal_0_$__cuda_sm20_div_rn_f64_full) ;  /* 0x0000000000a87944 */ /* 0x000fea0003c00000 */
[----:B------:R-:W-:Y:S02]  /*2880*/  IMAD.MOV.U32 R2, RZ, RZ, R24 ;  /* 0x000000ffff027224 */ /* 0x000fe400078e0018 */
[----:B------:R-:W-:-:S07]  /*2890*/  IMAD.MOV.U32 R3, RZ, RZ, R25 ;  /* 0x000000ffff037224 */ /* 0x000fce00078e0019 */
.L_x_30:
[----:B------:R-:W-:Y:S05]  /*28a0*/  BSYNC.RECONVERGENT B0 ;  /* 0x0000000000007941 */ /* 0x000fea0003800200 */
.L_x_29:
        /* <DEDUP_REMOVED lines=19> */
[----:B------:R-:W-:-:S07]  /*29e0*/  MOV R20, 0x2a00 ;  /* 0x00002a0000147802 */ /* 0x000fce0000000f00 */
[----:B------:R-:W-:Y:S05]  /*29f0*/  CALL.REL.NOINC `($__internal_0_$__cuda_sm20_div_rn_f64_full) ;  /* 0x0000000000487944 */ /* 0x000fea0003c00000 */
[----:B------:R-:W-:Y:S02]  /*2a00*/  IMAD.MOV.U32 R6, RZ, RZ, R24 ;  /* 0x000000ffff067224 */ /* 0x000fe400078e0018 */
[----:B------:R-:W-:-:S07]  /*2a10*/  IMAD.MOV.U32 R7, RZ, RZ, R25 ;  /* 0x000000ffff077224 */ /* 0x000fce00078e0019 */
.L_x_32:
[----:B------:R-:W-:Y:S05]  /*2a20*/  BSYNC.RECONVERGENT B0 ;  /* 0x0000000000007941 */ /* 0x000fea0003800200 */
.L_x_31:
[----:B------:R-:W-:Y:S01]  /*2a30*/  DMUL R2, R2, R2 ;  /* 0x0000000202027228 */ /* 0x000fe20000000000 */
[----:B------:R-:W0:Y:S07]  /*2a40*/  F2F.F32.F64 R9, R8 ;  /* 0x0000000800097310 */ /* 0x000e2e0000301000 */
[----:B------:R-:W-:Y:S01]  /*2a50*/  DFMA R2, R4, R4, R2 ;  /* 0x000000040402722b */ /* 0x000fe20000000002 */
[----:B------:R-:W-:-:S07]  /*2a60*/  IMAD.WIDE R4, R21, 0x4, R10 ;  /* 0x0000000415047825 */ /* 0x000fce00078e020a */
[----:B------:R-:W-:-:S07]  /*2a70*/  DFMA R2, R6, R6, R2 ;  /* 0x000000060602722b */ /* 0x000fce0000000002 */
[----:B------:R2:W-:Y:S04]  /*2a80*/  STG.E.64 desc[UR6][R10.64+0x830], R2 ;  /* 0x000830020a007986 */ /* 0x0005e8000c101b06 */
[----:B0-----:R2:W-:Y:S04]  /*2a90*/  STG.E desc[UR6][R4.64+0xfc], R9 ;  /* 0x0000fc0904007986 */ /* 0x0015e8000c101906 */
[----:B------:R-:W3:Y:S01]  /*2aa0*/  LDG.E.64 R6, desc[UR6][R10.64+0x830] ;  /* 0x000830060a067981 */ /* 0x000ee2000c1e1b00 */
[----:B------:R-:W-:Y:S01]  /*2ab0*/  VIADD R21, R21, 0x1 ;  /* 0x0000000115157836 */ /* 0x000fe20000000000 */
[----:B---3--:R-:W0:Y:S02]  /*2ac0*/  F2F.F32.F64 R7, R6 ;  /* 0x0000000600077310 */ /* 0x008e240000301000 */
[----:B0-----:R2:W-:Y:S04]  /*2ad0*/  STG.E desc[UR6][R4.64+0x354], R7 ;  /* 0x0003540704007986 */ /* 0x0015e8000c101906 */
.L_x_24:
[----:B------:R-:W-:-:S05]  /*2ae0*/  VIADD R0, R0, 0x1 ;  /* 0x0000000100007836 */ /* 0x000fca0000000000 */
[----:B------:R-:W-:-:S13]  /*2af0*/  ISETP.NE.AND P0, PT, R0, 0x1389, PT ;  /* 0x000013890000780c */ /* 0x000fda0003f05270 */
[----:B------:R-:W-:Y:S05]  /*2b00*/  @P0 BRA `(.L_x_33) ;  /* 0xffffffe400180947 */ /* 0x000fea000383ffff */
[----:B------:R-:W-:Y:S05]  /*2b10*/  EXIT ;  /* 0x000000000000794d */ /* 0x000fea0003800000 */
        .weak           $__internal_0_$__cuda_sm20_div_rn_f64_full
        .type           $__internal_0_$__cuda_sm20_div_rn_f64_full,@function
        .size           $__internal_0_$__cuda_sm20_div_rn_f64_full,($__internal_1_$__cuda_sm20_dsqrt_rn_f64_mediumpath_v1 - $__internal_0_$__cuda_sm20_div_rn_f64_full)
$__internal_0_$__cuda_sm20_div_rn_f64_full:
[C---:B------:R-:W-:Y:S01]  /*2b20*/  FSETP.GEU.AND P0, PT, |R15|.reuse, 1.469367938527859385e-39, PT ;  /* 0x001000000f00780b */ /* 0x040fe20003f0e200 */
[----:B------:R-:W-:Y:S01]  /*2b30*/  IMAD.U32 R14, RZ, RZ, UR4 ;  /* 0x00000004ff0e7e24 */ /* 0x000fe2000f8e00ff */
[----:B------:R-:W-:Y:S01]  /*2b40*/  LOP3.LUT R7, R15, 0x800fffff, RZ, 0xc0, !PT ;  /* 0x800fffff0f077812 */ /* 0x000fe200078ec0ff */
[----:B------:R-:W-:Y:S01]  /*2b50*/  IMAD.U32 R6, RZ, RZ, UR4 ;  /* 0x00000004ff067e24 */ /* 0x000fe2000f8e00ff */
[----:B------:R-:W-:Y:S01]  /*2b60*/  FSETP.GEU.AND P2, PT, |R17|, 1.469367938527859385e-39, PT ;  /* 0x001000001100780b */ /* 0x000fe20003f4e200 */
[----:B------:R-:W-:Y:S01]  /*2b70*/  IMAD.MOV.U32 R22, RZ, RZ, 0x1 ;  /* 0x00000001ff167424 */ /* 0x000fe200078e00ff */
[----:B------:R-:W-:Y:S01]  /*2b80*/  LOP3.LUT R7, R7, 0x3ff00000, RZ, 0xfc, !PT ;  /* 0x3ff0000007077812 */ /* 0x000fe200078efcff */
[----:B------:R-:W-:Y:S01]  /*2b90*/  IMAD.MOV.U32 R29, RZ, RZ, 0x1ca00000 ;  /* 0x1ca00000ff1d7424 */ /* 0x000fe200078e00ff */
[----:B------:R-:W-:Y:S01]  /*2ba0*/  LOP3.LUT R28, R17, 0x7ff00000, RZ, 0xc0, !PT ;  /* 0x7ff00000111c7812 */ /* 0x000fe200078ec0ff */
[----:B------:R-:W-:Y:S01]  /*2bb0*/  BSSY.RECONVERGENT B1, `(.L_x_34) ;  /* 0x000004f000017945 */ /* 0x000fe20003800200 */
[----:B------:R-:W-:-:S03]  /*2bc0*/  LOP3.LUT R31, R15, 0x7ff00000, RZ, 0xc0, !PT ;  /* 0x7ff000000f1f7812 */ /* 0x000fc600078ec0ff */
[----:B------:R-:W-:Y:S01]  /*2bd0*/  @!P0 DMUL R6, R14, 8.98846567431157953865e+307 ;  /* 0x7fe000000e068828 */ /* 0x000fe20000000000 */
[C---:B------:R-:W-:Y:S01]  /*2be0*/  ISETP.GE.U32.AND P1, PT, R28.reuse, R31, PT ;  /* 0x0000001f1c00720c */ /* 0x040fe20003f26070 */
[----:B------:R-:W-:Y:S02]  /*2bf0*/  IMAD.MOV.U32 R30, RZ, RZ, R28 ;  /* 0x000000ffff1e7224 */ /* 0x000fe400078e001c */
[----:B------:R-:W-:Y:S02]  /*2c00*/  @!P2 LOP3.LUT R25, R15, 0x7ff00000, RZ, 0xc0, !PT ;  /* 0x7ff000000f19a812 */ /* 0x000fe400078ec0ff */
[----:B------:R-:W0:Y:S02]  /*2c10*/  MUFU.RCP64H R23, R7 ;  /* 0x0000000700177308 */ /* 0x000e240000001800 */
[----:B------:R-:W-:Y:S02]  /*2c20*/  @!P2 ISETP.GE.U32.AND P3, PT, R28, R25, PT ;  /* 0x000000191c00a20c */ /* 0x000fe40003f66070 */
[----:B------:R-:W-:-:S02]  /*2c30*/  @!P0 LOP3.LUT R31, R7, 0x7ff00000, RZ, 0xc0, !PT ;  /* 0x7ff00000071f8812 */ /* 0x000fc400078ec0ff */
[----:B------:R-:W-:-:S04]  /*2c40*/  @!P2 SEL R25, R29, 0x63400000, !P3 ;  /* 0x634000001d19a807 */ /* 0x000fc80005800000 */
[----:B------:R-:W-:-:S04]  /*2c50*/  @!P2 LOP3.LUT R26, R25, 0x80000000, R17, 0xf8, !PT ;  /* 0x80000000191aa812 */ /* 0x000fc800078ef811 */
[----:B------:R-:W-:Y:S01]  /*2c60*/  @!P2 LOP3.LUT R27, R26, 0x100000, RZ, 0xfc, !PT ;  /* 0x001000001a1ba812 */ /* 0x000fe200078efcff */
[----:B------:R-:W-:Y:S01]  /*2c70*/  @!P2 IMAD.MOV.U32 R26, RZ, RZ, RZ ;  /* 0x000000ffff1aa224 */ /* 0x000fe200078e00ff */
[----:B0-----:R-:W-:-:S08]  /*2c80*/  DFMA R18, R22, -R6, 1 ;  /* 0x3ff000001612742b */ /* 0x001fd00000000806 */
[----:B------:R-:W-:-:S08]  /*2c90*/  DFMA R18, R18, R18, R18 ;  /* 0x000000121212722b */ /* 0x000fd00000000012 */
[----:B------:R-:W-:Y:S01]  /*2ca0*/  DFMA R22, R22, R18, R22 ;  /* 0x000000121616722b */ /* 0x000fe20000000016 */
[----:B------:R-:W-:Y:S01]  /*2cb0*/  SEL R19, R29, 0x63400000, !P1 ;  /* 0x634000001d137807 */ /* 0x000fe20004800000 */
[----:B------:R-:W-:-:S03]  /*2cc0*/  IMAD.MOV.U32 R18, RZ, RZ, R16 ;  /* 0x000000ffff127224 */ /* 0x000fc600078e0010 */
[----:B------:R-:W-:-:S03]  /*2cd0*/  LOP3.LUT R19, R19, 0x800fffff, R17, 0xf8, !PT ;  /* 0x800fffff13137812 */ /* 0x000fc600078ef811 */
[----:B------:R-:W-:-:S03]  /*2ce0*/  DFMA R24, R22, -R6, 1 ;  /* 0x3ff000001618742b */ /* 0x000fc60000000806 */
[----:B------:R-:W-:-:S05]  /*2cf0*/  @!P2 DFMA R18, R18, 2, -R26 ;  /* 0x400000001212a82b */ /* 0x000fca000000081a */
[----:B------:R-:W-:-:S05]  /*2d00*/  DFMA R24, R22, R24, R22 ;  /* 0x000000181618722b */ /* 0x000fca0000000016 */
[----:B------:R-:W-:-:S03]  /*2d10*/  @!P2 LOP3.LUT R30, R19, 0x7ff00000, RZ, 0xc0, !PT ;  /* 0x7ff00000131ea812 */ /* 0x000fc600078ec0ff */
[----:B------:R-:W-:Y:S02]  /*2d20*/  DMUL R22, R24, R18 ;  /* 0x0000001218167228 */ /* 0x000fe40000000000 */
[----:B------:R-:W-:-:S05]  /*2d30*/  VIADD R32, R30, 0xffffffff ;  /* 0xffffffff1e207836 */ /* 0x000fca0000000000 */
[----:B------:R-:W-:Y:S01]  /*2d40*/  ISETP.GT.U32.AND P0, PT, R32, 0x7feffffe, PT ;  /* 0x7feffffe2000780c */ /* 0x000fe20003f04070 */
[----:B------:R-:W-:Y:S01]  /*2d50*/  VIADD R32, R31, 0xffffffff ;  /* 0xffffffff1f207836 */ /* 0x000fe20000000000 */
[----:B------:R-:W-:-:S04]  /*2d60*/  DFMA R26, R22, -R6, R18 ;  /* 0x80000006161a722b */ /* 0x000fc80000000012 */
[----:B------:R-:W-:-:S04]  /*2d70*/  ISETP.GT.U32.OR P0, PT, R32, 0x7feffffe, P0 ;  /* 0x7feffffe2000780c */ /* 0x000fc80000704470 */
[----:B------:R-:W-:-:S09]  /*2d80*/  DFMA R22, R24, R26, R22 ;  /* 0x0000001a1816722b */ /* 0x000fd20000000016 */
[----:B------:R-:W-:Y:S05]  /*2d90*/  @P0 BRA `(.L_x_35) ;  /* 0x00000000006c0947 */ /* 0x000fea0003800000 */
[----:B------:R-:W-:Y:S01]  /*2da0*/  LOP3.LUT R17, R15, 0x7ff00000, RZ, 0xc0, !PT ;  /* 0x7ff000000f117812 */ /* 0x000fe200078ec0ff */
[----:B------:R-:W-:-:S03]  /*2db0*/  IMAD.MOV.U32 R26, RZ, RZ, RZ ;  /* 0x000000ffff1a7224 */ /* 0x000fc600078e00ff */
[CC--:B------:R-:W-:Y:S02]  /*2dc0*/  VIADDMNMX R16, R28.reuse, -R17.reuse, 0xb9600000, !PT ;  /* 0xb96000001c107446 */ /* 0x0c0fe40007800911 */
[----:B------:R-:W-:Y:S02]  /*2dd0*/  ISETP.GE.U32.AND P0, PT, R28, R17, PT ;  /* 0x000000111c00720c */ /* 0x000fe40003f06070 */
[----:B------:R-:W-:Y:S02]  /*2de0*/  VIMNMX R16, PT, PT, R16, 0x46a00000, PT ;  /* 0x46a0000010107848 */ /* 0x000fe40003fe0100 */
[----:B------:R-:W-:-:S05]  /*2df0*/  SEL R29, R29, 0x63400000, !P0 ;  /* 0x634000001d1d7807 */ /* 0x000fca0004000000 */
[----:B------:R-:W-:-:S04]  /*2e00*/  IMAD.IADD R16, R16, 0x1, -R29 ;  /* 0x0000000110107824 */ /* 0x000fc800078e0a1d */
[----:B------:R-:W-:-:S06]  /*2e10*/  VIADD R27, R16, 0x7fe00000 ;  /* 0x7fe00000101b7836 */ /* 0x000fcc0000000000 */
[----:B------:R-:W-:-:S10]  /*2e20*/  DMUL R24, R22, R26 ;  /* 0x0000001a16187228 */ /* 0x000fd40000000000 */
[----:B------:R-:W-:-:S13]  /*2e30*/  FSETP.GTU.AND P0, PT, |R25|, 1.469367938527859385e-39, PT ;  /* 0x001000001900780b */ /* 0x000fda0003f0c200 */
[----:B------:R-:W-:Y:S05]  /*2e40*/  @P0 BRA `(.L_x_36) ;  /* 0x0000000000940947 */ /* 0x000fea0003800000 */
[----:B------:R-:W-:Y:S01]  /*2e50*/  DFMA R6, R22, -R6, R18 ;  /* 0x800000061606722b */ /* 0x000fe20000000012 */
[----:B------:R-:W-:-:S09]  /*2e60*/  IMAD.MOV.U32 R26, RZ, RZ, RZ ;  /* 0x000000ffff1a7224 */ /* 0x000fd200078e00ff */
[C---:B------:R-:W-:Y:S02]  /*2e70*/  FSETP.NEU.AND P0, PT, R7.reuse, RZ, PT ;  /* 0x000000ff0700720b */ /* 0x040fe40003f0d000 */
[----:B------:R-:W-:-:S04]  /*2e80*/  LOP3.LUT R17, R7, 0x80000000, R15, 0x48, !PT ;  /* 0x8000000007117812 */ /* 0x000fc800078e480f */
[----:B------:R-:W-:-:S07]  /*2e90*/  LOP3.LUT R27, R17, R27, RZ, 0xfc, !PT ;  /* 0x0000001b111b7212 */ /* 0x000fce00078efcff */
[----:B------:R-:W-:Y:S05]  /*2ea0*/  @!P0 BRA `(.L_x_36) ;  /* 0x00000000007c8947 */ /* 0x000fea0003800000 */
[----:B------:R-:W-:Y:S02]  /*2eb0*/  IMAD.MOV R7, RZ, RZ, -R16 ;  /* 0x000000ffff077224 */ /* 0x000fe400078e0a10 */
[----:B------:R-:W-:-:S06]  /*2ec0*/  IMAD.MOV.U32 R6, RZ, RZ, RZ ;  /* 0x000000ffff067224 */ /* 0x000fcc00078e00ff */
[----:B------:R-:W-:Y:S02]  /*2ed0*/  DFMA R6, R24, -R6, R22 ;  /* 0x800000061806722b */ /* 0x000fe40000000016 */
[----:B------:R-:W-:-:S04]  /*2ee0*/  DMUL.RP R22, R22, R26 ;  /* 0x0000001a16167228 */ /* 0x000fc80000008000 */
[----:B------:R-:W-:-:S04]  /*2ef0*/  IADD3 R6, PT, PT, -R16, -0x43300000, RZ ;  /* 0xbcd0000010067810 */ /* 0x000fc80007ffe1ff */
[----:B------:R-:W-:Y:S02]  /*2f00*/  FSETP.NEU.AND P0, PT, |R7|, R6, PT ;  /* 0x000000060700720b */ /* 0x000fe40003f0d200 */
[----:B------:R-:W-:Y:S02]  /*2f10*/  LOP3.LUT R17, R23, R17, RZ, 0x3c, !PT ;  /* 0x0000001117117212 */ /* 0x000fe400078e3cff */
[----:B------:R-:W-:Y:S02]  /*2f20*/  FSEL R24, R22, R24, !P0 ;  /* 0x0000001816187208 */ /* 0x000fe40004000000 */
[----:B------:R-:W-:Y:S01]  /*2f30*/  FSEL R25, R17, R25, !P0 ;  /* 0x0000001911197208 */ /* 0x000fe20004000000 */
[----:B------:R-:W-:Y:S06]  /*2f40*/  BRA `(.L_x_36) ;  /* 0x0000000000547947 */ /* 0x000fec0003800000 */
.L_x_35:
[----:B------:R-:W-:-:S14]  /*2f50*/  DSETP.NAN.AND P0, PT, R16, R16, PT ;  /* 0x000000101000722a */ /* 0x000fdc0003f08000 */
[----:B------:R-:W-:Y:S05]  /*2f60*/  @P0 BRA `(.L_x_37) ;  /* 0x0000000000440947 */ /* 0x000fea0003800000 */
[----:B------:R-:W-:-:S14]  /*2f70*/  DSETP.NAN.AND P0, PT, R14, R14, PT ;  /* 0x0000000e0e00722a */ /* 0x000fdc0003f08000 */
[----:B------:R-:W-:Y:S05]  /*2f80*/  @P0 BRA `(.L_x_38) ;  /* 0x0000000000300947 */ /* 0x000fea0003800000 */
[----:B------:R-:W-:Y:S01]  /*2f90*/  ISETP.NE.AND P0, PT, R30, R31, PT ;  /* 0x0000001f1e00720c */ /* 0x000fe20003f05270 */
[----:B------:R-:W-:Y:S02]  /*2fa0*/  IMAD.MOV.U32 R24, RZ, RZ, 0x0 ;  /* 0x00000000ff187424 */ /* 0x000fe400078e00ff */
[----:B------:R-:W-:-:S10]  /*2fb0*/  IMAD.MOV.U32 R25, RZ, RZ, -0x80000 ;  /* 0xfff80000ff197424 */ /* 0x000fd400078e00ff */
[----:B------:R-:W-:Y:S05]  /*2fc0*/  @!P0 BRA `(.L_x_36) ;  /* 0x0000000000348947 */ /* 0x000fea0003800000 */
[----:B------:R-:W-:Y:S02]  /*2fd0*/  ISETP.NE.AND P0, PT, R30, 0x7ff00000, PT ;  /* 0x7ff000001e00780c */ /* 0x000fe40003f05270 */
[----:B------:R-:W-:Y:S02]  /*2fe0*/  LOP3.LUT R25, R17, 0x80000000, R15, 0x48, !PT ;  /* 0x8000000011197812 */ /* 0x000fe400078e480f */
[----:B------:R-:W-:-:S13]  /*2ff0*/  ISETP.EQ.OR P0, PT, R31, RZ, !P0 ;  /* 0x000000ff1f00720c */ /* 0x000fda0004702670 */
[----:B------:R-:W-:Y:S01]  /*3000*/  @P0 LOP3.LUT R6, R25, 0x7ff00000, RZ, 0xfc, !PT ;  /* 0x7ff0000019060812 */ /* 0x000fe200078efcff */
[----:B------:R-:W-:Y:S02]  /*3010*/  @!P0 IMAD.MOV.U32 R24, RZ, RZ, RZ ;  /* 0x000000ffff188224 */ /* 0x000fe400078e00ff */
[----:B------:R-:W-:Y:S02]  /*3020*/  @P0 IMAD.MOV.U32 R24, RZ, RZ, RZ ;  /* 0x000000ffff180224 */ /* 0x000fe400078e00ff */
[----:B------:R-:W-:Y:S01]  /*3030*/  @P0 IMAD.MOV.U32 R25, RZ, RZ, R6 ;  /* 0x000000ffff190224 */ /* 0x000fe200078e0006 */
[----:B------:R-:W-:Y:S06]  /*3040*/  BRA `(.L_x_36) ;  /* 0x0000000000147947 */ /* 0x000fec0003800000 */
.L_x_38:
[----:B------:R-:W-:Y:S01]  /*3050*/  LOP3.LUT R25, R15, 0x80000, RZ, 0xfc, !PT ;  /* 0x000800000f197812 */ /* 0x000fe200078efcff */
[----:B------:R-:W-:Y:S01]  /*3060*/  IMAD.MOV.U32 R24, RZ, RZ, R14 ;  /* 0x000000ffff187224 */ /* 0x000fe200078e000e */
[----:B------:R-:W-:Y:S06]  /*3070*/  BRA `(.L_x_36) ;  /* 0x0000000000087947 */ /* 0x000fec0003800000 */
.L_x_37:
[----:B------:R-:W-:Y:S01]  /*3080*/  LOP3.LUT R25, R17, 0x80000, RZ, 0xfc, !PT ;  /* 0x0008000011197812 */ /* 0x000fe200078efcff */
[----:B------:R-:W-:-:S07]  /*3090*/  IMAD.MOV.U32 R24, RZ, RZ, R16 ;  /* 0x000000ffff187224 */ /* 0x000fce00078e0010 */
.L_x_36:
[----:B------:R-:W-:Y:S05]  /*30a0*/  BSYNC.RECONVERGENT B1 ;  /* 0x0000000000017941 */ /* 0x000fea0003800200 */
.L_x_34:
[----:B------:R-:W-:Y:S02]  /*30b0*/  IMAD.MOV.U32 R6, RZ, RZ, R20 ;  /* 0x000000ffff067224 */ /* 0x000fe400078e0014 */
[----:B------:R-:W-:-:S04]  /*30c0*/  IMAD.MOV.U32 R7, RZ, RZ, 0x0 ;  /* 0x00000000ff077424 */ /* 0x000fc800078e00ff */
[----:B------:R-:W-:Y:S05]  /*30d0*/  RET.REL.NODEC R6 `(_Z14cudarandomwalkP7PolymerP17curandStateXORWOWm) ;  /* 0xffffffcc06c87950 */ /* 0x000fea0003c3ffff */
        .weak           $__internal_1_$__cuda_sm20_dsqrt_rn_f64_mediumpath_v1
        .type           $__internal_1_$__cuda_sm20_dsqrt_rn_f64_mediumpath_v1,@function
        .size           $__internal_1_$__cuda_sm20_dsqrt_rn_f64_mediumpath_v1,(.L_x_72 - $__internal_1_$__cuda_sm20_dsqrt_rn_f64_mediumpath_v1)
$__internal_1_$__cuda_sm20_dsqrt_rn_f64_mediumpath_v1:
[----:B------:R-:W-:Y:S01]  /*30e0*/  ISETP.GE.U32.AND P0, PT, R4, -0x3400000, PT ;  /* 0xfcc000000400780c */ /* 0x000fe20003f06070 */
[----:B------:R-:W-:Y:S01]  /*30f0*/  BSSY.RECONVERGENT B1, `(.L_x_39) ;  /* 0x0000024000017945 */ /* 0x000fe20003800200 */
[----:B------:R-:W-:-:S11]  /*3100*/  IMAD.MOV.U32 R15, RZ, RZ, R23 ;  /* 0x000000ffff0f7224 */ /* 0x000fd600078e0017 */
[----:B------:R-:W-:Y:S05]  /*3110*/  @!P0 BRA `(.L_x_40) ;  /* 0x0000000000208947 */ /* 0x000fea0003800000 */
[----:B------:R-:W-:-:S10]  /*3120*/  DFMA.RM R14, R18, R14, R16 ;  /* 0x0000000e120e722b */ /* 0x000fd40000004010 */
[----:B------:R-:W-:-:S05]  /*3130*/  IADD3 R4, P0, PT, R14, 0x1, RZ ;  /* 0x000000010e047810 */ /* 0x000fca0007f1e0ff */
[----:B------:R-:W-:-:S06]  /*3140*/  IMAD.X R5, RZ, RZ, R15, P0 ;  /* 0x000000ffff057224 */ /* 0x000fcc00000e060f */
[----:B------:R-:W-:-:S08]  /*3150*/  DFMA.RP R6, -R14, R4, R6 ;  /* 0x000000040e06722b */ /* 0x000fd00000008106 */
[----:B------:R-:W-:-:S06]  /*3160*/  DSETP.GT.AND P0, PT, R6, RZ, PT ;  /* 0x000000ff0600722a */ /* 0x000fcc0003f04000 */
[----:B------:R-:W-:Y:S02]  /*3170*/  FSEL R4, R4, R14, P0 ;  /* 0x0000000e04047208 */ /* 0x000fe40000000000 */
[----:B------:R-:W-:Y:S01]  /*3180*/  FSEL R5, R5, R15, P0 ;  /* 0x0000000f05057208 */ /* 0x000fe20000000000 */
[----:B------:R-:W-:Y:S06]  /*3190*/  BRA `(.L_x_41) ;  /* 0x0000000000647947 */ /* 0x000fec0003800000 */
.L_x_40:
[----:B------:R-:W-:-:S14]  /*31a0*/  DSETP.NE.AND P0, PT, R6, RZ, PT ;  /* 0x000000ff0600722a */ /* 0x000fdc0003f05000 */
[----:B------:R-:W-:Y:S05]  /*31b0*/  @!P0 BRA `(.L_x_42) ;  /* 0x0000000000588947 */ /* 0x000fea0003800000 */
[----:B------:R-:W-:-:S13]  /*31c0*/  ISETP.GE.AND P0, PT, R7, RZ, PT ;  /* 0x000000ff0700720c */ /* 0x000fda0003f06270 */
[----:B------:R-:W-:Y:S02]  /*31d0*/  @!P0 IMAD.MOV.U32 R4, RZ, RZ, 0x0 ;  /* 0x00000000ff048424 */ /* 0x000fe400078e00ff */
[----:B------:R-:W-:Y:S01]  /*31e0*/  @!P0 IMAD.MOV.U32 R5, RZ, RZ, -0x80000 ;  /* 0xfff80000ff058424 */ /* 0x000fe200078e00ff */
[----:B------:R-:W-:Y:S06]  /*31f0*/  @!P0 BRA `(.L_x_41) ;  /* 0x00000000004c8947 */ /* 0x000fec0003800000 */
[----:B------:R-:W-:-:S13]  /*3200*/  ISETP.GT.AND P0, PT, R7, 0x7fefffff, PT ;  /* 0x7fefffff0700780c */ /* 0x000fda0003f04270 */
[----:B------:R-:W-:Y:S05]  /*3210*/  @P0 BRA `(.L_x_42) ;  /* 0x0000000000400947 */ /* 0x000fea0003800000 */
[----:B------:R-:W-:Y:S01]  /*3220*/  DMUL R6, R6, 8.11296384146066816958e+31 ;  /* 0x4690000006067828 */ /* 0x000fe20000000000 */
[----:B------:R-:W-:Y:S02]  /*3230*/  IMAD.MOV.U32 R4, RZ, RZ, RZ ;  /* 0x000000ffff047224 */ /* 0x000fe400078e00ff */
[----:B------:R-:W-:Y:S02]  /*3240*/  IMAD.MOV.U32 R14, RZ, RZ, 0x0 ;  /* 0x00000000ff0e7424 */ /* 0x000fe400078e00ff */
[----:B------:R-:W-:Y:S01]  /*3250*/  IMAD.MOV.U32 R15, RZ, RZ, 0x3fd80000 ;  /* 0x3fd80000ff0f7424 */ /* 0x000fe200078e00ff */
[----:B------:R-:W0:Y:S02]  /*3260*/  MUFU.RSQ64H R5, R7 ;  /* 0x0000000700057308 */ /* 0x000e240000001c00 */
[----:B0-----:R-:W-:-:S08]  /*3270*/  DMUL R8, R4, R4 ;  /* 0x0000000404087228 */ /* 0x001fd00000000000 */
[----:B------:R-:W-:-:S08]  /*3280*/  DFMA R8, R6, -R8, 1 ;  /* 0x3ff000000608742b */ /* 0x000fd00000000808 */
[----:B------:R-:W-:Y:S02]  /*3290*/  DFMA R14, R8, R14, 0.5 ;  /* 0x3fe00000080e742b */ /* 0x000fe4000000000e */
[----:B------:R-:W-:-:S08]  /*32a0*/  DMUL R8, R4, R8 ;  /* 0x0000000804087228 */ /* 0x000fd00000000000 */
[----:B------:R-:W-:-:S08]  /*32b0*/  DFMA R8, R14, R8, R4 ;  /* 0x000000080e08722b */ /* 0x000fd00000000004 */
[----:B------:R-:W-:Y:S02]  /*32c0*/  DMUL R4, R6, R8 ;  /* 0x0000000806047228 */ /* 0x000fe40000000000 */
[----:B------:R-:W-:-:S06]  /*32d0*/  VIADD R9, R9, 0xfff00000 ;  /* 0xfff0000009097836 */ /* 0x000fcc0000000000 */
[----:B------:R-:W-:-:S08]  /*32e0*/  DFMA R14, R4, -R4, R6 ;  /* 0x80000004040e722b */ /* 0x000fd00000000006 */
[----:B------:R-:W-:-:S10]  /*32f0*/  DFMA R4, R8, R14, R4 ;  /* 0x0000000e0804722b */ /* 0x000fd40000000004 */
[----:B------:R-:W-:Y:S01]  /*3300*/  VIADD R5, R5, 0xfcb00000 ;  /* 0xfcb0000005057836 */ /* 0x000fe20000000000 */
[----:B------:R-:W-:Y:S06]  /*3310*/  BRA `(.L_x_41) ;  /* 0x0000000000047947 */ /* 0x000fec0003800000 */
.L_x_42:
[----:B------:R-:W-:-:S11]  /*3320*/  DADD R4, R6, R6 ;  /* 0x0000000006047229 */ /* 0x000fd60000000006 */
.L_x_41:
[----:B------:R-:W-:Y:S05]  /*3330*/  BSYNC.RECONVERGENT B1 ;  /* 0x0000000000017941 */ /* 0x000fea0003800200 */
.L_x_39:
[----:B------:R-:W-:Y:S02]  /*3340*/  IMAD.MOV.U32 R3, RZ, RZ, 0x0 ;  /* 0x00000000ff037424 */ /* 0x000fe400078e00ff */
[----:B------:R-:W-:Y:S02]  /*3350*/  IMAD.MOV.U32 R8, RZ, RZ, R4 ;  /* 0x000000ffff087224 */ /* 0x000fe400078e0004 */
[----:B------:R-:W-:Y:S01]  /*3360*/  IMAD.MOV.U32 R9, RZ, RZ, R5 ;  /* 0x000000ffff097224 */ /* 0x000fe200078e0005 */
[----:B------:R-:W-:Y:S06]  /*3370*/  RET.REL.NODEC R2 `(_Z14cudarandomwalkP7PolymerP17curandStateXORWOWm) ;  /* 0xffffffcc02207950 */ /* 0x000fec0003c3ffff */
.L_x_43:
        /* <DEDUP_REMOVED lines=16> */
.L_x_72:


//--------------------- .nv.global.init           --------------------------
	.section	.nv.global.init,"aw",@progbits
	.align	4
.nv.global.init:
	.type		mrg32k3aM1SubSeq,@object
	.size		mrg32k3aM1SubSeq,(mrg32k3aM2SubSeq - mrg32k3aM1SubSeq)
mrg32k3aM1SubSeq:
        /*0000*/ 	.byte	0x0b, 0xcc, 0xee, 0x04, 0x73, 0x29, 0x8b, 0x6f, 0xf6, 0x53, 0x03, 0xf6, 0x23, 0xf6, 0xea, 0xda
        /* <DEDUP_REMOVED lines=125> */
	.type		mrg32k3aM2SubSeq,@object
	.size		mrg32k3aM2SubSeq,(mrg32k3aM1 - mrg32k3aM2SubSeq)
mrg32k3aM2SubSeq:
        /* <DEDUP_REMOVED lines=126> */
	.type		mrg32k3aM1,@object
	.size		mrg32k3aM1,(mrg32k3aM1Seq - mrg32k3aM1)
mrg32k3aM1:
        /* <DEDUP_REMOVED lines=144> */
	.type		mrg32k3aM1Seq,@object
	.size		mrg32k3aM1Seq,(mrg32k3aM2 - mrg32k3aM1Seq)
mrg32k3aM1Seq:
        /* <DEDUP_REMOVED lines=144> */
	.type		mrg32k3aM2,@object
	.size		mrg32k3aM2,(mrg32k3aM2Seq - mrg32k3aM2)
mrg32k3aM2:
        /* <DEDUP_REMOVED lines=144> */
	.type		mrg32k3aM2Seq,@object
	.size		mrg32k3aM2Seq,(precalc_xorwow_matrix - mrg32k3aM2Seq)
mrg32k3aM2Seq:
        /* <DEDUP_REMOVED lines=144> */
	.type		precalc_xorwow_matrix,@object
	.size		precalc_xorwow_matrix,(precalc_xorwow_offset_matrix - precalc_xorwow_matrix)
precalc_xorwow_matrix:
        /* <DEDUP_REMOVED lines=6400> */
	.type		precalc_xorwow_offset_matrix,@object
	.size		precalc_xorwow_offset_matrix,(.L_1 - precalc_xorwow_offset_matrix)
precalc_xorwow_offset_matrix:
        /* <DEDUP_REMOVED lines=6400> */
.L_1:


//--------------------- .nv.shared.reserved.0     --------------------------
	.section	.nv.shared.reserved.0,"aw",@nobits
	.weak		__nv_reservedSMEM_offset_0_alias
	.size		__nv_reservedSMEM_offset_0_alias, 0, 64
	.other		__nv_reservedSMEM_offset_0_alias,@"STO_CUDA_RESERVED_SHARED STV_DEFAULT"
__nv_reservedSMEM_offset_0_alias:
	.zero		0
	.zero		64


//--------------------- .nv.global                --------------------------
	.section	.nv.global,"aw",@nobits
.nv.global:
	.type		_ZN34_INTERNAL_d6a7c452_4_k_cu_6e9334b36thrust24THRUST_300001_SM_1000_NS3seqE,@object
	.size		_ZN34_INTERNAL_d6a7c452_4_k_cu_6e9334b36thrust24THRUST_300001_SM_1000_NS3seqE,(_ZN34_INTERNAL_d6a7c452_4_k_cu_6e9334b34cuda3std3__48in_placeE - _ZN34_INTERNAL_d6a7c452_4_k_cu_6e9334b36thrust24THRUST_300001_SM_1000_NS3seqE)
_ZN34_INTERNAL_d6a7c452_4_k_cu_6e9334b36thrust24THRUST_300001_SM_1000_NS3seqE:
	.zero		1
	.type		_ZN34_INTERNAL_d6a7c452_4_k_cu_6e9334b34cuda3std3__48in_placeE,@object
	.size		_ZN34_INTERNAL_d6a7c452_4_k_cu_6e9334b34cuda3std3__48in_placeE,(_ZN34_INTERNAL_d6a7c452_4_k_cu_6e9334b34cuda3std6ranges3__45__cpo4sizeE - _ZN34_INTERNAL_d6a7c452_4_k_cu_6e9334b34cuda3std3__48in_placeE)
_ZN34_INTERNAL_d6a7c452_4_k_cu_6e9334b34cuda3std3__48in_placeE:
	.zero		1
	.type		_ZN34_INTERNAL_d6a7c452_4_k_cu_6e9334b34cuda3std6ranges3__45__cpo4sizeE,@object
	.size		_ZN34_INTERNAL_d6a7c452_4_k_cu_6e9334b34cuda3std6ranges3__45__cpo4sizeE,(_ZN34_INTERNAL_d6a7c452_4_k_cu_6e9334b36thrust24THRUST_300001_SM_1000_NS12placeholders2_3E - _ZN34_INTERNAL_d6a7c452_4_k_cu_6e9334b34cuda3std6ranges3__45__cpo4sizeE)
_ZN34_INTERNAL_d6a7c452_4_k_cu_6e9334b34cuda3std6ranges3__45__cpo4sizeE:
	.zero		1
	.type		_ZN34_INTERNAL_d6a7c452_4_k_cu_6e9334b36thrust24THRUST_300001_SM_1000_NS12placeholders2_3E,@object
	.size		_ZN34_INTERNAL_d6a7c452_4_k_cu_6e9334b36thrust24THRUST_300001_SM_1000_NS12placeholders2_3E,(_ZN34_INTERNAL_d6a7c452_4_k_cu_6e9334b34cuda3std3__45__cpo6cbeginE - _ZN34_INTERNAL_d6a7c452_4_k_cu_6e9334b36thrust24THRUST_300001_SM_1000_NS12placeholders2_3E)
_ZN34_INTERNAL_d6a7c452_4_k_cu_6e9334b36thrust24THRUST_300001_SM_1000_NS12placeholders2_3E:
	.zero		1
	.type		_ZN34_INTERNAL_d6a7c452_4_k_cu_6e9334b34cuda3std3__45__cpo6cbeginE,@object
	.size		_ZN34_INTERNAL_d6a7c452_4_k_cu_6e9334b34cuda3std3__45__cpo6cbeginE,(_ZN34_INTERNAL_d6a7c452_4_k_cu_6e9334b34cuda3std6ranges3__45__cpo6cbeginE - _ZN34_INTERNAL_d6a7c452_4_k_cu_6e9334b34cuda3std3__45__cpo6cbeginE)
_ZN34_INTERNAL_d6a7c452_4_k_cu_6e9334b34cuda3std3__45__cpo6cbeginE:
	.zero		1
	.type		_ZN34_INTERNAL_d6a7c452_4_k_cu_6e9334b34cuda3std6ranges3__45__cpo6cbeginE,@object
	.size		_ZN34_INTERNAL_d6a7c452_4_k_cu_6e9334b34cuda3std6ranges3__45__cpo6cbeginE,(_ZN34_INTERNAL_d6a7c452_4_k_cu_6e9334b36thrust24THRUST_300001_SM_1000_NS12placeholders2_7E - _ZN34_INTERNAL_d6a7c452_4_k_cu_6e9334b34cuda3std6ranges3__45__cpo6cbeginE)
_ZN34_INTERNAL_d6a7c452_4_k_cu_6e9334b34cuda3std6ranges3__45__cpo6cbeginE:
	.zero		1
	.type		_ZN34_INTERNAL_d6a7c452_4_k_cu_6e9334b36thrust24THRUST_300001_SM_1000_NS12placeholders2_7E,@object
	.size		_ZN34_INTERNAL_d6a7c452_4_k_cu_6e9334b36thrust24THRUST_300001_SM_1000_NS12placeholders2_7E,(_ZN34_INTERNAL_d6a7c452_4_k_cu_6e9334b34cuda3std3__45__cpo7crbeginE - _ZN34_INTERNAL_d6a7c452_4_k_cu_6e9334b36thrust24THRUST_300001_SM_1000_NS12placeholders2_7E)
_ZN34_INTERNAL_d6a7c452_4_k_cu_6e9334b36thrust24THRUST_300001_SM_1000_NS12placeholders2_7E:
	.zero		1
	.type		_ZN34_INTERNAL_d6a7c452_4_k_cu_6e9334b34cuda3std3__45__cpo7crbeginE,@object
	.size		_ZN34_INTERNAL_d6a7c452_4_k_cu_6e9334b34cuda3std3__45__cpo7crbeginE,(_ZN34_INTERNAL_d6a7c452_4_k_cu_6e9334b34cuda3std6ranges3__45__cpo4nextE - _ZN34_INTERNAL_d6a7c452_4_k_cu_6e9334b34cuda3std3__45__cpo7crbeginE)
_ZN34_INTERNAL_d6a7c452_4_k_cu_6e9334b34cuda3std3__45__cpo7crbeginE:
	.zero		1
	.type		_ZN34_INTERNAL_d6a7c452_4_k_cu_6e9334b34cuda3std6ranges3__45__cpo4nextE,@object
	.size		_ZN34_INTERNAL_d6a7c452_4_k_cu_6e9334b34cuda3std6ranges3__45__cpo4nextE,(_ZN34_INTERNAL_d6a7c452_4_k_cu_6e9334b34cuda3std6ranges3__45__cpo4swapE - _ZN34_INTERNAL_d6a7c452_4_k_cu_6e9334b34cuda3std6ranges3__45__cpo4nextE)
_ZN34_INTERNAL_d6a7c452_4_k_cu_6e9334b34cuda3std6ranges3__45__cpo4nextE:
	.zero		1
	.type		_ZN34_INTERNAL_d6a7c452_4_k_cu_6e9334b34cuda3std6ranges3__45__cpo4swapE,@object
	.size		_ZN34_INTERNAL_d6a7c452_4_k_cu_6e9334b34cuda3std6ranges3__45__cpo4swapE,(_ZN34_INTERNAL_d6a7c452_4_k_cu_6e9334b36thrust24THRUST_300001_SM_1000_NS8cuda_cub10par_nosyncE - _ZN34_INTERNAL_d6a7c452_4_k_cu_6e9334b34cuda3std6ranges3__45__cpo4swapE)
_ZN34_INTERNAL_d6a7c452_4_k_cu_6e9334b34cuda3std6ranges3__45__cpo4swapE:
	.zero		1
	.type		_ZN34_INTERNAL_d6a7c452_4_k_cu_6e9334b36thrust24THRUST_300001_SM_1000_NS8cuda_cub10par_nosyncE,@object
	.size		_ZN34_INTERNAL_d6a7c452_4_k_cu_6e9334b36thrust24THRUST_300001_SM_1000_NS8cuda_cub10par_nosyncE,(_ZN34_INTERNAL_d6a7c452_4_k_cu_6e9334b36thrust24THRUST_300001_SM_1000_NS12placeholders2_9E - _ZN34_INTERNAL_d6a7c452_4_k_cu_6e9334b36thrust24THRUST_300001_SM_1000_NS8cuda_cub10par_nosyncE)
_ZN34_INTERNAL_d6a7c452_4_k_cu_6e9334b36thrust24THRUST_300001_SM_1000_NS8cuda_cub10par_nosyncE:
	.zero		1
	.type		_ZN34_INTERNAL_d6a7c452_4_k_cu_6e9334b36thrust24THRUST_300001_SM_1000_NS12placeholders2_9E,@object
	.size		_ZN34_INTERNAL_d6a7c452_4_k_cu_6e9334b36thrust24THRUST_300001_SM_1000_NS12placeholders2_9E,(_ZN34_INTERNAL_d6a7c452_4_k_cu_6e9334b34cuda3std3__436_GLOBAL__N__d6a7c452_4_k_cu_6e9334b36ignoreE - _ZN34_INTERNAL_d6a7c452_4_k_cu_6e9334b36thrust24THRUST_300001_SM_1000_NS12placeholders2_9E)
_ZN34_INTERNAL_d6a7c452_4_k_cu_6e9334b36thrust24THRUST_300001_SM_1000_NS12placeholders2_9E:
	.zero		1
	.type		_ZN34_INTERNAL_d6a7c452_4_k_cu_6e9334b34cuda3std3__436_GLOBAL__N__d6a7c452_4_k_cu_6e9334b36ignoreE,@object
	.size		_ZN34_INTERNAL_d6a7c452_4_k_cu_6e9334b34cuda3std3__436_GLOBAL__N__d6a7c452_4_k_cu_6e9334b36ignoreE,(_ZN34_INTERNAL_d6a7c452_4_k_cu_6e9334b34cuda3std6ranges3__45__cpo4dataE - _ZN34_INTERNAL_d6a7c452_4_k_cu_6e9334b34cuda3std3__436_GLOBAL__N__d6a7c452_4_k_cu_6e9334b36ignoreE)
_ZN34_INTERNAL_d6a7c452_4_k_cu_6e9334b34cuda3std3__436_GLOBAL__N__d6a7c452_4_k_cu_6e9334b36ignoreE:
	.zero		1
	.type		_ZN34_INTERNAL_d6a7c452_4_k_cu_6e9334b34cuda3std6ranges3__45__cpo4dataE,@object
	.size		_ZN34_INTERNAL_d6a7c452_4_k_cu_6e9334b34cuda3std6ranges3__45__cpo4dataE,(_ZN34_INTERNAL_d6a7c452_4_k_cu_6e9334b36thrust24THRUST_300001_SM_1000_NS12placeholders2_1E - _ZN34_INTERNAL_d6a7c452_4_k_cu_6e9334b34cuda3std6ranges3__45__cpo4dataE)
_ZN34_INTERNAL_d6a7c452_4_k_cu_6e9334b34cuda3std6ranges3__45__cpo4dataE:
	.zero		1
	.type		_ZN34_INTERNAL_d6a7c452_4_k_cu_6e9334b36thrust24THRUST_300001_SM_1000_NS12placeholders2_1E,@object
	.size		_ZN34_INTERNAL_d6a7c452_4_k_cu_6e9334b36thrust24THRUST_300001_SM_1000_NS12placeholders2_1E,(_ZN34_INTERNAL_d6a7c452_4_k_cu_6e9334b34cuda3std3__45__cpo5beginE - _ZN34_INTERNAL_d6a7c452_4_k_cu_6e9334b36thrust24THRUST_300001_SM_1000_NS12placeholders2_1E)
_ZN34_INTERNAL_d6a7c452_4_k_cu_6e9334b36thrust24THRUST_300001_SM_1000_NS12placeholders2_1E:
	.zero		1
	.type		_ZN34_INTERNAL_d6a7c452_4_k_cu_6e9334b34cuda3std3__45__cpo5beginE,@object
	.size		_ZN34_INTERNAL_d6a7c452_4_k_cu_6e9334b34cuda3std3__45__cpo5beginE,(_ZN34_INTERNAL_d6a7c452_4_k_cu_6e9334b34cuda3std6ranges3__45__cpo5beginE - _ZN34_INTERNAL_d6a7c452_4_k_cu_6e9334b34cuda3std3__45__cpo5beginE)
_ZN34_INTERNAL_d6a7c452_4_k_cu_6e9334b34cuda3std3__45__cpo5beginE:
	.zero		1
	.type		_ZN34_INTERNAL_d6a7c452_4_k_cu_6e9334b34cuda3std6ranges3__45__cpo5beginE,@object
	.size		_ZN34_INTERNAL_d6a7c452_4_k_cu_6e9334b34cuda3std6ranges3__45__cpo5beginE,(_ZN34_INTERNAL_d6a7c452_4_k_cu_6e9334b36thrust24THRUST_300001_SM_1000_NS12placeholders2_5E - _ZN34_INTERNAL_d6a7c452_4_k_cu_6e9334b34cuda3std6ranges3__45__cpo5beginE)
_ZN34_INTERNAL_d6a7c452_4_k_cu_6e9334b34cuda3std6ranges3__45__cpo5beginE:
	.zero		1
	.type		_ZN34_INTERNAL_d6a7c452_4_k_cu_6e9334b36thrust24THRUST_300001_SM_1000_NS12placeholders2_5E,@object
	.size		_ZN34_INTERNAL_d6a7c452_4_k_cu_6e9334b36thrust24THRUST_300001_SM_1000_NS12placeholders2_5E,(_ZN34_INTERNAL_d6a7c452_4_k_cu_6e9334b34cuda3std3__45__cpo6rbeginE - _ZN34_INTERNAL_d6a7c452_4_k_cu_6e9334b36thrust24THRUST_300001_SM_1000_NS12placeholders2_5E)
_ZN34_INTERNAL_d6a7c452_4_k_cu_6e9334b36thrust24THRUST_300001_SM_1000_NS12placeholders2_5E:
	.zero		1
	.type		_ZN34_INTERNAL_d6a7c452_4_k_cu_6e9334b34cuda3std3__45__cpo6rbeginE,@object
	.size		_ZN34_INTERNAL_d6a7c452_4_k_cu_6e9334b34cuda3std3__45__cpo6rbeginE,(_ZN34_INTERNAL_d6a7c452_4_k_cu_6e9334b34cuda3std6ranges3__45__cpo7advanceE - _ZN34_INTERNAL_d6a7c452_4_k_cu_6e9334b34cuda3std3__45__cpo6rbeginE)
_ZN34_INTERNAL_d6a7c452_4_k_cu_6e9334b34cuda3std3__45__cpo6rbeginE:
	.zero		1
	.type		_ZN34_INTERNAL_d6a7c452_4_k_cu_6e9334b34cuda3std6ranges3__45__cpo7advanceE,@object
	.size		_ZN34_INTERNAL_d6a7c452_4_k_cu_6e9334b34cuda3std6ranges3__45__cpo7advanceE,(_ZN34_INTERNAL_d6a7c452_4_k_cu_6e9334b34cuda3std3__47nulloptE - _ZN34_INTERNAL_d6a7c452_4_k_cu_6e9334b34cuda3std6ranges3__45__cpo7advanceE)
_ZN34_INTERNAL_d6a7c452_4_k_cu_6e9334b34cuda3std6ranges3__45__cpo7advanceE:
	.zero		1
	.type		_ZN34_INTERNAL_d6a7c452_4_k_cu_6e9334b34cuda3std3__47nulloptE,@object
	.size		_ZN34_INTERNAL_d6a7c452_4_k_cu_6e9334b34cuda3std3__47nulloptE,(_ZN34_INTERNAL_d6a7c452_4_k_cu_6e9334b34cuda3std6ranges3__45__cpo8distanceE - _ZN34_INTERNAL_d6a7c452_4_k_cu_6e9334b34cuda3std3__47nulloptE)
_ZN34_INTERNAL_d6a7c452_4_k_cu_6e9334b34cuda3std3__47nulloptE:
	.zero		1
	.type		_ZN34_INTERNAL_d6a7c452_4_k_cu_6e9334b34cuda3std6ranges3__45__cpo8distanceE,@object
	.size		_ZN34_INTERNAL_d6a7c452_4_k_cu_6e9334b34cuda3std6ranges3__45__cpo8distanceE,(_ZN34_INTERNAL_d6a7c452_4_k_cu_6e9334b36thrust24THRUST_300001_SM_1000_NS12placeholders3_10E - _ZN34_INTERNAL_d6a7c452_4_k_cu_6e9334b34cuda3std6ranges3__45__cpo8distanceE)
_ZN34_INTERNAL_d6a7c452_4_k_cu_6e9334b34cuda3std6ranges3__45__cpo8distanceE:
	.zero		1
	.type		_ZN34_INTERNAL_d6a7c452_4_k_cu_6e9334b36thrust24THRUST_300001_SM_1000_NS12placeholders3_10E,@object
	.size		_ZN34_INTERNAL_d6a7c452_4_k_cu_6e9334b36thrust24THRUST_300001_SM_1000_NS12placeholders3_10E,(_ZN34_INTERNAL_d6a7c452_4_k_cu_6e9334b34cuda3std3__419piecewise_constructE - _ZN34_INTERNAL_d6a7c452_4_k_cu_6e9334b36thrust24THRUST_300001_SM_1000_NS12placeholders3_10E)
_ZN34_INTERNAL_d6a7c452_4_k_cu_6e9334b36thrust24THRUST_300001_SM_1000_NS12placeholders3_10E:
	.zero		1
	.type		_ZN34_INTERNAL_d6a7c452_4_k_cu_6e9334b34cuda3std3__419piecewise_constructE,@object
	.size		_ZN34_INTERNAL_d6a7c452_4_k_cu_6e9334b34cuda3std3__419piecewise_constructE,(_ZN34_INTERNAL_d6a7c452_4_k_cu_6e9334b34cuda3std6ranges3__45__cpo5cdataE - _ZN34_INTERNAL_d6a7c452_4_k_cu_6e9334b34cuda3std3__419piecewise_constructE)
_ZN34_INTERNAL_d6a7c452_4_k_cu_6e9334b34cuda3std3__419piecewise_constructE:
	.zero		1
	.type		_ZN34_INTERNAL_d6a7c452_4_k_cu_6e9334b34cuda3std6ranges3__45__cpo5cdataE,@object
	.size		_ZN34_INTERNAL_d6a7c452_4_k_cu_6e9334b34cuda3std6ranges3__45__cpo5cdataE,(_ZN34_INTERNAL_d6a7c452_4_k_cu_6e9334b36thrust24THRUST_300001_SM_1000_NS12placeholders2_2E - _ZN34_INTERNAL_d6a7c452_4_k_cu_6e9334b34cuda3std6ranges3__45__cpo5cdataE)
_ZN34_INTERNAL_d6a7c452_4_k_cu_6e9334b34cuda3std6ranges3__45__cpo5cdataE:
	.zero		1
	.type		_ZN34_INTERNAL_d6a7c452_4_k_cu_6e9334b36thrust24THRUST_300001_SM_1000_NS12placeholders2_2E,@object
	.size		_ZN34_INTERNAL_d6a7c452_4_k_cu_6e9334b36thrust24THRUST_300001_SM_1000_NS12placeholders2_2E,(_ZN34_INTERNAL_d6a7c452_4_k_cu_6e9334b34cuda3std3__45__cpo3endE - _ZN34_INTERNAL_d6a7c452_4_k_cu_6e9334b36thrust24THRUST_300001_SM_1000_NS12placeholders2_2E)
_ZN34_INTERNAL_d6a7c452_4_k_cu_6e9334b36thrust24THRUST_300001_SM_1000_NS12placeholders2_2E:
	.zero		1
	.type		_ZN34_INTERNAL_d6a7c452_4_k_cu_6e9334b34cuda3std3__45__cpo3endE,@object
	.size		_ZN34_INTERNAL_d6a7c452_4_k_cu_6e9334b34cuda3std3__45__cpo3endE,(_ZN34_INTERNAL_d6a7c452_4_k_cu_6e9334b34cuda3std6ranges3__45__cpo3endE - _ZN34_INTERNAL_d6a7c452_4_k_cu_6e9334b34cuda3std3__45__cpo3endE)
_ZN34_INTERNAL_d6a7c452_4_k_cu_6e9334b34cuda3std3__45__cpo3endE:
	.zero		1
	.type		_ZN34_INTERNAL_d6a7c452_4_k_cu_6e9334b34cuda3std6ranges3__45__cpo3endE,@object
	.size		_ZN34_INTERNAL_d6a7c452_4_k_cu_6e9334b34cuda3std6ranges3__45__cpo3endE,(_ZN34_INTERNAL_d6a7c452_4_k_cu_6e9334b36thrust24THRUST_300001_SM_1000_NS12placeholders2_6E - _ZN34_INTERNAL_d6a7c452_4_k_cu_6e9334b34cuda3std6ranges3__45__cpo3endE)
_ZN34_INTERNAL_d6a7c452_4_k_cu_6e9334b34cuda3std6ranges3__45__cpo3endE:
	.zero		1
	.type		_ZN34_INTERNAL_d6a7c452_4_k_cu_6e9334b36thrust24THRUST_300001_SM_1000_NS12placeholders2_6E,@object
	.size		_ZN34_INTERNAL_d6a7c452_4_k_cu_6e9334b36thrust24THRUST_300001_SM_1000_NS12placeholders2_6E,(_ZN34_INTERNAL_d6a7c452_4_k_cu_6e9334b34cuda3std3__45__cpo4rendE - _ZN34_INTERNAL_d6a7c452_4_k_cu_6e9334b36thrust24THRUST_300001_SM_1000_NS12placeholders2_6E)
_ZN34_INTERNAL_d6a7c452_4_k_cu_6e9334b36thrust24THRUST_300001_SM_1000_NS12placeholders2_6E:
	.zero		1
	.type		_ZN34_INTERNAL_d6a7c452_4_k_cu_6e9334b34cuda3std3__45__cpo4rendE,@object
	.size		_ZN34_INTERNAL_d6a7c452_4_k_cu_6e9334b34cuda3std3__45__cpo4rendE,(_ZN34_INTERNAL_d6a7c452_4_k_cu_6e9334b34cuda3std6ranges3__45__cpo9iter_swapE - _ZN34_INTERNAL_d6a7c452_4_k_cu_6e9334b34cuda3std3__45__cpo4rendE)
_ZN34_INTERNAL_d6a7c452_4_k_cu_6e9334b34cuda3std3__45__cpo4rendE:
	.zero		1
	.type		_ZN34_INTERNAL_d6a7c452_4_k_cu_6e9334b34cuda3std6ranges3__45__cpo9iter_swapE,@object
	.size		_ZN34_INTERNAL_d6a7c452_4_k_cu_6e9334b34cuda3std6ranges3__45__cpo9iter_swapE,(_ZN34_INTERNAL_d6a7c452_4_k_cu_6e9334b34cuda3std3__48unexpectE - _ZN34_INTERNAL_d6a7c452_4_k_cu_6e9334b34cuda3std6ranges3__45__cpo9iter_swapE)
_ZN34_INTERNAL_d6a7c452_4_k_cu_6e9334b34cuda3std6ranges3__45__cpo9iter_swapE:
	.zero		1
	.type		_ZN34_INTERNAL_d6a7c452_4_k_cu_6e9334b34cuda3std3__48unexpectE,@object
	.size		_ZN34_INTERNAL_d6a7c452_4_k_cu_6e9334b34cuda3std3__48unexpectE,(_ZN34_INTERNAL_d6a7c452_4_k_cu_6e9334b36thrust24THRUST_300001_SM_1000_NS8cuda_cub3parE - _ZN34_INTERNAL_d6a7c452_4_k_cu_6e9334b34cuda3std3__48unexpectE)
_ZN34_INTERNAL_d6a7c452_4_k_cu_6e9334b34cuda3std3__48unexpectE:
	.zero		1
	.type		_ZN34_INTERNAL_d6a7c452_4_k_cu_6e9334b36thrust24THRUST_300001_SM_1000_NS8cuda_cub3parE,@object
	.size		_ZN34_INTERNAL_d6a7c452_4_k_cu_6e9334b36thrust24THRUST_300001_SM_1000_NS8cuda_cub3parE,(_ZN34_INTERNAL_d6a7c452_4_k_cu_6e9334b36thrust24THRUST_300001_SM_1000_NS12placeholders2_4E - _ZN34_INTERNAL_d6a7c452_4_k_cu_6e9334b36thrust24THRUST_300001_SM_1000_NS8cuda_cub3parE)
_ZN34_INTERNAL_d6a7c452_4_k_cu_6e9334b36thrust24THRUST_300001_SM_1000_NS8cuda_cub3parE:
	.zero		1
	.type		_ZN34_INTERNAL_d6a7c452_4_k_cu_6e9334b36thrust24THRUST_300001_SM_1000_NS12placeholders2_4E,@object
	.size		_ZN34_INTERNAL_d6a7c452_4_k_cu_6e9334b36thrust24THRUST_300001_SM_1000_NS12placeholders2_4E,(_ZN34_INTERNAL_d6a7c452_4_k_cu_6e9334b34cuda3std3__45__cpo4cendE - _ZN34_INTERNAL_d6a7c452_4_k_cu_6e9334b36thrust24THRUST_300001_SM_1000_NS12placeholders2_4E)
_ZN34_INTERNAL_d6a7c452_4_k_cu_6e9334b36thrust24THRUST_300001_SM_1000_NS12placeholders2_4E:
	.zero		1
	.type		_ZN34_INTERNAL_d6a7c452_4_k_cu_6e9334b34cuda3std3__45__cpo4cendE,@object
	.size		_ZN34_INTERNAL_d6a7c452_4_k_cu_6e9334b34cuda3std3__45__cpo4cendE,(_ZN34_INTERNAL_d6a7c452_4_k_cu_6e9334b34cuda3std6ranges3__45__cpo4cendE - _ZN34_INTERNAL_d6a7c452_4_k_cu_6e9334b34cuda3std3__45__cpo4cendE)
_ZN34_INTERNAL_d6a7c452_4_k_cu_6e9334b34cuda3std3__45__cpo4cendE:
	.zero		1
	.type		_ZN34_INTERNAL_d6a7c452_4_k_cu_6e9334b34cuda3std6ranges3__45__cpo4cendE,@object
	.size		_ZN34_INTERNAL_d6a7c452_4_k_cu_6e9334b34cuda3std6ranges3__45__cpo4cendE,(_ZN34_INTERNAL_d6a7c452_4_k_cu_6e9334b34cuda3std3__420unreachable_sentinelE - _ZN34_INTERNAL_d6a7c452_4_k_cu_6e9334b34cuda3std6ranges3__45__cpo4cendE)
_ZN34_INTERNAL_d6a7c452_4_k_cu_6e9334b34cuda3std6ranges3__45__cpo4cendE:
	.zero		1
	.type		_ZN34_INTERNAL_d6a7c452_4_k_cu_6e9334b34cuda3std3__420unreachable_sentinelE,@object
	.size		_ZN34_INTERNAL_d6a7c452_4_k_cu_6e9334b34cuda3std3__420unreachable_sentinelE,(_ZN34_INTERNAL_d6a7c452_4_k_cu_6e9334b34cuda3std6ranges3__45__cpo5ssizeE - _ZN34_INTERNAL_d6a7c452_4_k_cu_6e9334b34cuda3std3__420unreachable_sentinelE)
_ZN34_INTERNAL_d6a7c452_4_k_cu_6e9334b34cuda3std3__420unreachable_sentinelE:
	.zero		1
	.type		_ZN34_INTERNAL_d6a7c452_4_k_cu_6e9334b34cuda3std6ranges3__45__cpo5ssizeE,@object
	.size		_ZN34_INTERNAL_d6a7c452_4_k_cu_6e9334b34cuda3std6ranges3__45__cpo5ssizeE,(_ZN34_INTERNAL_d6a7c452_4_k_cu_6e9334b36thrust24THRUST_300001_SM_1000_NS12placeholders2_8E - _ZN34_INTERNAL_d6a7c452_4_k_cu_6e9334b34cuda3std6ranges3__45__cpo5ssizeE)
_ZN34_INTERNAL_d6a7c452_4_k_cu_6e9334b34cuda3std6ranges3__45__cpo5ssizeE:
	.zero		1
	.type		_ZN34_INTERNAL_d6a7c452_4_k_cu_6e9334b36thrust24THRUST_300001_SM_1000_NS12placeholders2_8E,@object
	.size		_ZN34_INTERNAL_d6a7c452_4_k_cu_6e9334b36thrust24THRUST_300001_SM_1000_NS12placeholders2_8E,(_ZN34_INTERNAL_d6a7c452_4_k_cu_6e9334b34cuda3std3__45__cpo5crendE - _ZN34_INTERNAL_d6a7c452_4_k_cu_6e9334b36thrust24THRUST_300001_SM_1000_NS12placeholders2_8E)
_ZN34_INTERNAL_d6a7c452_4_k_cu_6e9334b36thrust24THRUST_300001_SM_1000_NS12placeholders2_8E:
	.zero		1
	.type		_ZN34_INTERNAL_d6a7c452_4_k_cu_6e9334b34cuda3std3__45__cpo5crendE,@object
	.size		_ZN34_INTERNAL_d6a7c452_4_k_cu_6e9334b34cuda3std3__45__cpo5crendE,(_ZN34_INTERNAL_d6a7c452_4_k_cu_6e9334b34cuda3std6ranges3__45__cpo4prevE - _ZN34_INTERNAL_d6a7c452_4_k_cu_6e9334b34cuda3std3__45__cpo5crendE)
_ZN34_INTERNAL_d6a7c452_4_k_cu_6e9334b34cuda3std3__45__cpo5crendE:
	.zero		1
	.type		_ZN34_INTERNAL_d6a7c452_4_k_cu_6e9334b34cuda3std6ranges3__45__cpo4prevE,@object
	.size		_ZN34_INTERNAL_d6a7c452_4_k_cu_6e9334b34cuda3std6ranges3__45__cpo4prevE,(_ZN34_INTERNAL_d6a7c452_4_k_cu_6e9334b34cuda3std6ranges3__45__cpo9iter_moveE - _ZN34_INTERNAL_d6a7c452_4_k_cu_6e9334b34cuda3std6ranges3__45__cpo4prevE)
_ZN34_INTERNAL_d6a7c452_4_k_cu_6e9334b34cuda3std6ranges3__45__cpo4prevE:
	.zero		1
	.type		_ZN34_INTERNAL_d6a7c452_4_k_cu_6e9334b34cuda3std6ranges3__45__cpo9iter_moveE,@object
	.size		_ZN34_INTERNAL_d6a7c452_4_k_cu_6e9334b34cuda3std6ranges3__45__cpo9iter_moveE,(_ZN34_INTERNAL_d6a7c452_4_k_cu_6e9334b36thrust24THRUST_300001_SM_1000_NS6system6detail10sequential3seqE - _ZN34_INTERNAL_d6a7c452_4_k_cu_6e9334b34cuda3std6ranges3__45__cpo9iter_moveE)
_ZN34_INTERNAL_d6a7c452_4_k_cu_6e9334b34cuda3std6ranges3__45__cpo9iter_moveE:
	.zero		1
	.type		_ZN34_INTERNAL_d6a7c452_4_k_cu_6e9334b36thrust24THRUST_300001_SM_1000_NS6system6detail10sequential3seqE,@object
	.size		_ZN34_INTERNAL_d6a7c452_4_k_cu_6e9334b36thrust24THRUST_300001_SM_1000_NS6system6detail10sequential3seqE,(.L_40 - _ZN34_INTERNAL_d6a7c452_4_k_cu_6e9334b36thrust24THRUST_300001_SM_1000_NS6system6detail10sequential3seqE)
_ZN34_INTERNAL_d6a7c452_4_k_cu_6e9334b36thrust24THRUST_300001_SM_1000_NS6system6detail10sequential3seqE:
	.zero		1
.L_40:


//--------------------- .nv.constant0._ZN3cub18CUB_300001_SM_10006detail11EmptyKernelIvEEvv --------------------------
	.section	.nv.constant0._ZN3cub18CUB_300001_SM_10006detail11EmptyKernelIvEEvv,"a",@progbits
	.sectionflags	@""
	.align	4
.nv.constant0._ZN3cub18CUB_300001_SM_10006detail11EmptyKernelIvEEvv:
	.zero		896


//--------------------- .nv.constant0._Z14cudarandomwalkP7PolymerP17curandStateXORWOWm --------------------------
	.section	.nv.constant0._Z14cudarandomwalkP7PolymerP17curandStateXORWOWm,"a",@progbits
	.sectionflags	@""
	.align	4
.nv.constant0._Z14cudarandomwalkP7PolymerP17curandStateXORWOWm:
	.zero		920


//--------------------- SYMBOLS --------------------------

	.type		.nv.reservedSmem.offset0,@object
	.size		.nv.reservedSmem.offset0,0x4
